	.target	sm_90a

	.elftype	@"ET_EXEC"


//--------------------- .note.nv.tkinfo           --------------------------
	.section	.note.nv.tkinfo,"",@"SHT_NOTE"
	.sectionflags	@"SHF_NOTE_NV_TKINFO"
	.tkinfo
        /*0018*/ 	.word	0x00000002
        /*0030*/ 	.string	""
        /*0030*/ 	.string	"ptxas"
        /*0030*/ 	.string	"Cuda compilation tools, release 13.0, V13.0.88"
        /*0030*/ 	.string	"Build cuda_13.0.r13.0/compiler.36424714_0"
        /*0030*/ 	.string	"-v  -suppress-debug-info  -lineinfo  -arch sm_90a "



//--------------------- .note.nv.cuinfo           --------------------------
	.section	.note.nv.cuinfo,"",@"SHT_NOTE"
	.sectionflags	@"SHF_NOTE_NV_CUINFO"
        /*0018*/ 	.short	0x0002
        /*001a*/ 	.short	0x005a
        /*001c*/ 	.short	0x0082
	.zero		2


//--------------------- .nv.info                  --------------------------
	.section	.nv.info,"",@"SHT_CUDA_INFO"
	.align	4


	//----- nvinfo : EIATTR_REGCOUNT
	.align		4
        /*0000*/ 	.byte	0x04, 0x2f
        /*0002*/ 	.short	(.L_1 - .L_0)
	.align		4
.L_0:
        /*0004*/ 	.word	index@(gluon_wgmma)
        /*0008*/ 	.word	0x000000ff


	//----- nvinfo : EIATTR_FRAME_SIZE
	.align		4
.L_1:
        /*000c*/ 	.byte	0x04, 0x11
        /*000e*/ 	.short	(.L_3 - .L_2)
	.align		4
.L_2:
        /*0010*/ 	.word	index@(gluon_wgmma)
        /*0014*/ 	.word	0x00000200


	//----- nvinfo : EIATTR_MIN_STACK_SIZE
	.align		4
.L_3:
        /*0018*/ 	.byte	0x04, 0x12
        /*001a*/ 	.short	(.L_5 - .L_4)
	.align		4
.L_4:
        /*001c*/ 	.word	index@(gluon_wgmma)
        /*0020*/ 	.word	0x00000200
.L_5:


//--------------------- .nv.compat                --------------------------
	.section	.nv.compat,"",@"SHT_CUDA_COMPAT_INFO"
	.align	4
        /*0000*/ 	.byte	0x02, 0x09, 0x01, 0x00, 0x02, 0x02, 0x04, 0x00, 0x02, 0x05, 0x05, 0x00, 0x03, 0x07, 0x01, 0x01
        /*0010*/ 	.byte	0x02, 0x03, 0x03, 0x00, 0x02, 0x06, 0x01, 0x00, 0x04, 0x0b, 0x08, 0x00, 0x00, 0x00, 0x00, 0x00
        /*0020*/ 	.byte	0x00, 0x00, 0x00, 0x00


//--------------------- .nv.info.gluon_wgmma      --------------------------
	.section	.nv.info.gluon_wgmma,"",@"SHT_CUDA_INFO"
	.sectionflags	@""
	.align	4


	//----- nvinfo : EIATTR_CUDA_API_VERSION
	.align		4
        /*0000*/ 	.byte	0x04, 0x37
        /*0002*/ 	.short	(.L_7 - .L_6)
.L_6:
        /*0004*/ 	.word	0x00000082


	//----- nvinfo : EIATTR_KPARAM_INFO
	.align		4
.L_7:
        /*0008*/ 	.byte	0x04, 0x17
        /*000a*/ 	.short	(.L_9 - .L_8)
.L_8:
        /*000c*/ 	.word	0x00000000
        /*0010*/ 	.short	0x000a
        /*0012*/ 	.short	0x0048
        /*0014*/ 	.byte	0x00, 0xf4, 0x21, 0x00


	//----- nvinfo : EIATTR_KPARAM_INFO
	.align		4
.L_9:
        /*0018*/ 	.byte	0x04, 0x17
        /*001a*/ 	.short	(.L_11 - .L_10)
.L_10:
        /*001c*/ 	.word	0x00000000
        /*0020*/ 	.short	0x0009
        /*0022*/ 	.short	0x0040
        /*0024*/ 	.byte	0x00, 0xf4, 0x21, 0x00


	//----- nvinfo : EIATTR_KPARAM_INFO
	.align		4
.L_11:
        /*0028*/ 	.byte	0x04, 0x17
        /*002a*/ 	.short	(.L_13 - .L_12)
.L_12:
        /*002c*/ 	.word	0x00000000
        /*0030*/ 	.short	0x0008
        /*0032*/ 	.short	0x0038
        /*0034*/ 	.byte	0x00, 0xf0, 0x21, 0x00


	//----- nvinfo : EIATTR_KPARAM_INFO
	.align		4
.L_13:
        /*0038*/ 	.byte	0x04, 0x17
        /*003a*/ 	.short	(.L_15 - .L_14)
.L_14:
        /*003c*/ 	.word	0x00000000
        /*0040*/ 	.short	0x0007
        /*0042*/ 	.short	0x0030
        /*0044*/ 	.byte	0x00, 0xf0, 0x21, 0x00


	//----- nvinfo : EIATTR_KPARAM_INFO
	.align		4
.L_15:
        /*0048*/ 	.byte	0x04, 0x17
        /*004a*/ 	.short	(.L_17 - .L_16)
.L_16:
        /*004c*/ 	.word	0x00000000
        /*0050*/ 	.short	0x0006
        /*0052*/ 	.short	0x0028
        /*0054*/ 	.byte	0x00, 0xf0, 0x21, 0x00


	//----- nvinfo : EIATTR_KPARAM_INFO
	.align		4
.L_17:
        /*0058*/ 	.byte	0x04, 0x17
        /*005a*/ 	.short	(.L_19 - .L_18)
.L_18:
        /*005c*/ 	.word	0x00000000
        /*0060*/ 	.short	0x0005
        /*0062*/ 	.short	0x0020
        /*0064*/ 	.byte	0x00, 0xf0, 0x11, 0x00


	//----- nvinfo : EIATTR_KPARAM_INFO
	.align		4
.L_19:
        /*0068*/ 	.byte	0x04, 0x17
        /*006a*/ 	.short	(.L_21 - .L_20)
.L_20:
        /*006c*/ 	.word	0x00000000
        /*0070*/ 	.short	0x0004
        /*0072*/ 	.short	0x001c
        /*0074*/ 	.byte	0x00, 0xf0, 0x11, 0x00


	//----- nvinfo : EIATTR_KPARAM_INFO
	.align		4
.L_21:
        /*0078*/ 	.byte	0x04, 0x17
        /*007a*/ 	.short	(.L_23 - .L_22)
.L_22:
        /*007c*/ 	.word	0x00000000
        /*0080*/ 	.short	0x0003
        /*0082*/ 	.short	0x0018
        /*0084*/ 	.byte	0x00, 0xf0, 0x11, 0x00


	//----- nvinfo : EIATTR_KPARAM_INFO
	.align		4
.L_23:
        /*0088*/ 	.byte	0x04, 0x17
        /*008a*/ 	.short	(.L_25 - .L_24)
.L_24:
        /*008c*/ 	.word	0x00000000
        /*0090*/ 	.short	0x0002
        /*0092*/ 	.short	0x0010
        /*0094*/ 	.byte	0x00, 0xf4, 0x21, 0x00


	//----- nvinfo : EIATTR_KPARAM_INFO
	.align		4
.L_25:
        /*0098*/ 	.byte	0x04, 0x17
        /*009a*/ 	.short	(.L_27 - .L_26)
.L_26:
        /*009c*/ 	.word	0x00000000
        /*00a0*/ 	.short	0x0001
        /*00a2*/ 	.short	0x0008
        /*00a4*/ 	.byte	0x00, 0xf4, 0x21, 0x00


	//----- nvinfo : EIATTR_KPARAM_INFO
	.align		4
.L_27:
        /*00a8*/ 	.byte	0x04, 0x17
        /*00aa*/ 	.short	(.L_29 - .L_28)
.L_28:
        /*00ac*/ 	.word	0x00000000
        /*00b0*/ 	.short	0x0000
        /*00b2*/ 	.short	0x0000
        /*00b4*/ 	.byte	0x00, 0xf4, 0x21, 0x00


	//----- nvinfo : EIATTR_SPARSE_MMA_MASK
	.align		4
.L_29:
        /*00b8*/ 	.byte	0x03, 0x50
        /*00ba*/ 	.short	0x0000


	//----- nvinfo : EIATTR_MAXREG_COUNT
	.align		4
        /*00bc*/ 	.byte	0x03, 0x1b
        /*00be*/ 	.short	0x00ff


	//----- nvinfo : EIATTR_NUM_BARRIERS
	.align		4
        /*00c0*/ 	.byte	0x02, 0x4c
        /*00c2*/ 	.byte	0x01
	.zero		1


	//----- nvinfo : EIATTR_ANNOTATIONS
	.align		4
        /*00c4*/ 	.byte	0x04, 0x55
        /*00c6*/ 	.short	(.L_31 - .L_30)


	//   ....[0]....
.L_30:
        /*00c8*/ 	.word	0x00000001
        /*00cc*/ 	.byte	0x70, 0x11, 0x00, 0x00, 0x01, 0x00, 0x00, 0x00, 0xb0, 0x11, 0x00, 0x00, 0x01, 0x00, 0x00, 0x00
        /* <DEDUP_REMOVED lines=162> */
        /*0afc*/ 	.byte	0xf0, 0x3a, 0x00, 0x00, 0x01, 0x00, 0x00, 0x00, 0x20, 0x3b, 0x00, 0x00


	//----- nvinfo : EIATTR_MERCURY_ISA_VERSION
	.align		4
.L_31:
        /*0b08*/ 	.byte	0x03, 0x5f
        /*0b0a*/ 	.short	0x0101


	//----- nvinfo : EIATTR_INT_WARP_WIDE_INSTR_OFFSETS
	.align		4
        /*0b0c*/ 	.byte	0x04, 0x31
        /*0b0e*/ 	.short	(.L_33 - .L_32)


	//   ....[0]....
.L_32:
        /*0b10*/ 	.word	0x00001c40


	//   ....[1]....
        /*0b14*/ 	.word	0x00001c60


	//   ....[2]....
        /*0b18*/ 	.word	0x00001c70


	//   ....[3]....
        /*0b1c*/ 	.word	0x00001d50


	//   ....[4]....
        /*0b20*/ 	.word	0x00002900


	//   ....[5]....
        /*0b24*/ 	.word	0x00002910


	//   ....[6]....
        /*0b28*/ 	.word	0x00002980


	//   ....[7]....
        /*0b2c*/ 	.word	0x00002990


	//   ....[8]....
        /*0b30*/ 	.word	0x00003d40


	//   ....[9]....
        /*0b34*/ 	.word	0x00003d60


	//----- nvinfo : EIATTR_COOP_GROUP_MASK_REGIDS
	.align		4
.L_33:
        /*0b38*/ 	.byte	0x04, 0x29
        /*0b3a*/ 	.short	(.L_35 - .L_34)


	//   ....[0]....
.L_34:
        /*0b3c*/ 	.word	0xffffffff


	//   ....[1]....
        /*0b40*/ 	.word	0xffffffff


	//   ....[2]....
        /*0b44*/ 	.word	0xffffffff


	//----- nvinfo : EIATTR_COOP_GROUP_INSTR_OFFSETS
	.align		4
.L_35:
        /*0b48*/ 	.byte	0x04, 0x28
        /*0b4a*/ 	.short	(.L_37 - .L_36)


	//   ....[0]....
.L_36:
        /*0b4c*/ 	.word	0x00000160


	//   ....[1]....
        /*0b50*/ 	.word	0x00000710


	//   ....[2]....
        /*0b54*/ 	.word	0x00000d00


	//----- nvinfo : EIATTR_MBARRIER_INSTR_OFFSETS
	.align		4
.L_37:
        /*0b58*/ 	.byte	0x04, 0x39
        /*0b5a*/ 	.short	(.L_39 - .L_38)


	//   ....[0]....
.L_38:
        /*0b5c*/ 	.word	0x00001dd0
        /*0b60*/ 	.word	0x000000ff
        /*0b64*/ 	.word	0x00012000
        /*0b68*/ 	.short	0x0100
        /*0b6a*/ 	.byte	0x18
	.zero		1


	//   ....[1]....
        /*0b6c*/ 	.word	0x00001df0
        /*0b70*/ 	.word	0x000000ff
        /*0b74*/ 	.word	0x00012008
        /*0b78*/ 	.short	0x0100
        /*0b7a*/ 	.byte	0x18
	.zero		1


	//   ....[2]....
        /*0b7c*/ 	.word	0x00001e10
        /*0b80*/ 	.word	0x000000ff
        /*0b84*/ 	.word	0x00012010
        /*0b88*/ 	.short	0x0100
        /*0b8a*/ 	.byte	0x18
	.zero		1


	//   ....[3]....
        /*0b8c*/ 	.word	0x00002a40
        /*0b90*/ 	.word	0x000000ff
        /*0b94*/ 	.word	0x00012000
        /*0b98*/ 	.short	0x010a
        /*0b9a*/ 	.byte	0x12
	.zero		1


	//   ....[4]....
        /*0b9c*/ 	.word	0x00003650
        /*0ba0*/ 	.word	0x000000ff
        /*0ba4*/ 	.word	0x00012000
        /*0ba8*/ 	.short	0x0108
        /*0baa*/ 	.byte	0x18
	.zero		1


	//   ....[5]....
        /*0bac*/ 	.word	0x000036d0
        /*0bb0*/ 	.word	0x000000ff
        /*0bb4*/ 	.word	0x00012008
        /*0bb8*/ 	.short	0x0108
        /*0bba*/ 	.byte	0x18
	.zero		1


	//   ....[6]....
        /*0bbc*/ 	.word	0x00003b40
        /*0bc0*/ 	.word	0x000000ff
        /*0bc4*/ 	.word	0x00012010
        /*0bc8*/ 	.short	0x0108
        /*0bca*/ 	.byte	0x18
	.zero		1


	//   ....[7]....
        /*0bcc*/ 	.word	0x00004710
        /*0bd0*/ 	.word	0x000000ff
        /*0bd4*/ 	.word	0x00012000
        /*0bd8*/ 	.short	0x010a
        /*0bda*/ 	.byte	0x12
	.zero		1


	//----- nvinfo : EIATTR_NUM_MBARRIERS
	.align		4
.L_39:
        /*0bdc*/ 	.byte	0x03, 0x38
        /*0bde*/ 	.short	0x0003


	//----- nvinfo : EIATTR_EXIT_INSTR_OFFSETS
	.align		4
        /*0be0*/ 	.byte	0x04, 0x1c
        /*0be2*/ 	.short	(.L_41 - .L_40)


	//   ....[0]....
.L_40:
        /*0be4*/ 	.word	0x00004700


	//----- nvinfo : EIATTR_REQNTID
	.align		4
.L_41:
        /*0be8*/ 	.byte	0x04, 0x10
        /*0bea*/ 	.short	(.L_43 - .L_42)
.L_42:
        /*0bec*/ 	.word	0x00000080
        /*0bf0*/ 	.word	0x00000001
        /*0bf4*/ 	.word	0x00000001


	//----- nvinfo : EIATTR_CRS_STACK_SIZE
	.align		4
.L_43:
        /*0bf8*/ 	.byte	0x04, 0x1e
        /*0bfa*/ 	.short	(.L_45 - .L_44)
.L_44:
        /*0bfc*/ 	.word	0x00000000


	//----- nvinfo : EIATTR_CBANK_PARAM_SIZE
	.align		4
.L_45:
        /*0c00*/ 	.byte	0x03, 0x19
        /*0c02*/ 	.short	0x0050


	//----- nvinfo : EIATTR_PARAM_CBANK
	.align		4
        /*0c04*/ 	.byte	0x04, 0x0a
        /*0c06*/ 	.short	(.L_47 - .L_46)
	.align		4
.L_46:
        /*0c08*/ 	.word	index@(.nv.constant0.gluon_wgmma)
        /*0c0c*/ 	.short	0x0210
        /*0c0e*/ 	.short	0x0050


	//----- nvinfo : EIATTR_SW_WAR
	.align		4
.L_47:
        /*0c10*/ 	.byte	0x04, 0x36
        /*0c12*/ 	.short	(.L_49 - .L_48)
.L_48:
        /*0c14*/ 	.word	0x00000008
.L_49:


//--------------------- .nv.callgraph             --------------------------
	.section	.nv.callgraph,"",@"SHT_CUDA_CALLGRAPH"
	.align	4
	.sectionentsize	8
	.align		4
        /*0000*/ 	.word	0x00000000
	.align		4
        /*0004*/ 	.word	0xffffffff
	.align		4
        /*0008*/ 	.word	0x00000000
	.align		4
        /*000c*/ 	.word	0xfffffffe
	.align		4
        /*0010*/ 	.word	0x00000000
	.align		4
        /*0014*/ 	.word	0xfffffffd
	.align		4
        /*0018*/ 	.word	0x00000000
	.align		4
        /*001c*/ 	.word	0xfffffffc


//--------------------- .text.gluon_wgmma         --------------------------
	.section	.text.gluon_wgmma,"ax",@progbits
	.align	128
        .global         gluon_wgmma
        .type           gluon_wgmma,@function
        .size           gluon_wgmma,(.L_x_52 - gluon_wgmma)
        .other          gluon_wgmma,@"STO_CUDA_ENTRY STV_DEFAULT"
gluon_wgmma:
.text.gluon_wgmma:
[----:B------:R-:W1:Y:S01]  /*0000*/  LDC R1, c[0x0][0x28] ;  /* 0x00000a00ff017b82 */ /* 0x000e620000000800 */
[----:B------:R-:W2:Y:S07]  /*0010*/  S2R R3, SR_TID.X ;  /* 0x0000000000037919 */ /* 0x000eae0000002100 */
[----:B------:R-:W3:Y:S01]  /*0020*/  S2UR UR4, SR_CgaCtaId ;  /* 0x00000000000479c3 */ /* 0x000ee20000008800 */
[----:B------:R-:W-:Y:S01]  /*0030*/  UMOV UR24, 0x400 ;  /* 0x0000040000187882 */ /* 0x000fe20000000000 */
[----:B------:R-:W-:Y:S01]  /*0040*/  ULDC UR6, c[0x0][0xc] ;  /* 0x0000030000067ab9 */ /* 0x000fe20000000800 */
[----:B------:R-:W-:Y:S01]  /*0050*/  ULDC.64 UR30, c[0x0][0x250] ;  /* 0x00009400001e7ab9 */ /* 0x000fe20000000a00 */
[----:B------:R-:W-:Y:S01]  /*0060*/  BSSY B0, `(.L_x_0) ;  /* 0x0000020000007945 */ /* 0x000fe20003800000 */
[----:B-1----:R-:W-:-:S03]  /*0070*/  VIADD R1, R1, 0xfffffe00 ;  /* 0xfffffe0001017836 */ /* 0x002fc60000000000 */
[----:B------:R-:W1:Y:S08]  /*0080*/  LDC R6, c[0x0][0x228] ;  /* 0x00008a00ff067b82 */ /* 0x000e700000000800 */
[----:B------:R-:W4:Y:S08]  /*0090*/  LDC R13, c[0x0][0x230] ;  /* 0x00008c00ff0d7b82 */ /* 0x000f300000000800 */
[----:B------:R-:W-:Y:S01]  /*00a0*/  S2UR UR25, SR_CTAID.Y ;  /* 0x00000000001979c3 */ /* 0x000fe20000002600 */
[----:B---3--:R-:W-:-:S03]  /*00b0*/  ULEA UR24, UR4, UR24, 0x18 ;  /* 0x0000001804187291 */ /* 0x008fc6000f8ec03f */
[----:B------:R-:W-:Y:S01]  /*00c0*/  ULDC UR4, c[0x0][0x10] ;  /* 0x0000040000047ab9 */ /* 0x000fe20000000800 */
[----:B--2---:R-:W-:-:S03]  /*00d0*/  LOP3.LUT R2, R3, 0x7f, RZ, 0xc0, !PT ;  /* 0x0000007f03027812 */ /* 0x004fc600078ec0ff */
[----:B------:R-:W2:Y:S01]  /*00e0*/  S2UR UR5, SR_CTAID.Z ;  /* 0x00000000000579c3 */ /* 0x000ea20000002700 */
[----:B-1----:R-:W-:Y:S01]  /*00f0*/  VIADD R6, R6, 0xffffffff ;  /* 0xffffffff06067836 */ /* 0x002fe20000000000 */
[C---:B------:R-:W-:Y:S02]  /*0100*/  ISETP.GE.U32.AND P0, PT, R2.reuse, 0x20, PT ;  /* 0x000000200200780c */ /* 0x040fe40003f06070 */
[C---:B------:R-:W-:Y:S02]  /*0110*/  ISETP.NE.U32.AND P2, PT, R2.reuse, RZ, PT ;  /* 0x000000ff0200720c */ /* 0x040fe40003f45070 */
[----:B------:R-:W-:Y:S02]  /*0120*/  LEA R12, R2, UR24, 0x2 ;  /* 0x00000018020c7c11 */ /* 0x000fe4000f8e10ff */
[----:B------:R-:W1:Y:S01]  /*0130*/  S2UR UR36, SR_CTAID.X ;  /* 0x00000000002479c3 */ /* 0x000e620000002500 */
[----:B----4-:R-:W-:-:S06]  /*0140*/  VIADD R9, R13, 0xffffffff ;  /* 0xffffffff0d097836 */ /* 0x010fcc0000000000 */
[----:B------:R3:W-:Y:S01]  /*0150*/  @!P0 STS [R12], RZ ;  /* 0x000000ff0c008388 */ /* 0x0007e20000000800 */
[----:B------:R-:W-:-:S03]  /*0160*/  NOP ;  /* 0x0000000000007918 */ /* 0x000fc60000000000 */
[----:B------:R3:W-:Y:S01]  /*0170*/  @!P2 STS [UR24+0x24], R6 ;  /* 0x00002406ff00a988 */ /* 0x0007e20008000818 */
[----:B--2---:R-:W-:-:S03]  /*0180*/  UIMAD UR4, UR5, UR4, UR25 ;  /* 0x00000004050472a4 */ /* 0x004fc6000f8e0219 */
[----:B------:R3:W-:Y:S01]  /*0190*/  @!P2 STS [UR24+0x20], R9 ;  /* 0x00002009ff00a988 */ /* 0x0007e20008000818 */
[----:B-1----:R-:W-:-:S04]  /*01a0*/  UIMAD UR4, UR4, UR6, UR36 ;  /* 0x00000006040472a4 */ /* 0x002fc8000f8e0224 */
[----:B------:R-:W-:-:S03]  /*01b0*/  UIMAD UR5, UR4, 0x180, URZ ;  /* 0x00000180040578a4 */ /* 0x000fc6000f8e023f */
[----:B------:R-:W-:Y:S01]  /*01c0*/  UMOV UR4, URZ ;  /* 0x0000003f00047c82 */ /* 0x000fe20008000000 */
[----:B------:R-:W-:-:S04]  /*01d0*/  UIADD3 UR26, UP0, UR5, UR30, URZ ;  /* 0x0000001e051a7290 */ /* 0x000fc8000ff1e03f */
[----:B------:R-:W-:Y:S01]  /*01e0*/  ULEA.HI.X.SX32 UR27, UR5, UR31, 0x1, UP0 ;  /* 0x0000001f051b7291 */ /* 0x000fe200080f0e3f */
[----:B---3--:R-:W-:Y:S11]  /*01f0*/  @P2 BRA `(.L_x_1) ;  /* 0x0000000000182947 */ /* 0x008ff60003800000 */
[----:B------:R-:W1:Y:S01]  /*0200*/  LDS R0, [UR24+0x8] ;  /* 0x00000818ff007984 */ /* 0x000e620008000800 */
[----:B------:R-:W2:Y:S01]  /*0210*/  LDC.64 R10, c[0x0][0x210] ;  /* 0x00008400ff0a7b82 */ /* 0x000ea20000000a00 */
[----:B------:R-:W-:Y:S02]  /*0220*/  IMAD.MOV.U32 R5, RZ, RZ, 0x70 ;  /* 0x00000070ff057424 */ /* 0x000fe400078e00ff */
[----:B--2---:R2:W-:Y:S03]  /*0230*/  STS.64 [UR24], R10 ;  /* 0x0000000aff007988 */ /* 0x0045e60008000a18 */
[----:B-1----:R-:W-:-:S05]  /*0240*/  LOP3.LUT R0, R0, 0x10, R5, 0xd8, !PT ;  /* 0x0000001000007812 */ /* 0x002fca00078ed805 */
[----:B------:R2:W-:Y:S02]  /*0250*/  STS [UR24+0x8], R0 ;  /* 0x00000800ff007988 */ /* 0x0005e40008000818 */
.L_x_1:
[----:B------:R-:W-:Y:S05]  /*0260*/  BSYNC B0 ;  /* 0x0000000000007941 */ /* 0x000fea0003800000 */
.L_x_0:
[----:B------:R-:W-:Y:S04]  /*0270*/  BSSY B0, `(.L_x_2) ;  /* 0x000000a000007945 */ /* 0x000fe80003800000 */
[----:B------:R-:W-:Y:S05]  /*0280*/  @P2 BRA `(.L_x_3) ;  /* 0x0000000000202947 */ /* 0x000fea0003800000 */
[----:B--2---:R-:W1:Y:S01]  /*0290*/  LDS R0, [UR24+0x34] ;  /* 0x00003418ff007984 */ /* 0x004e620008000800 */
[----:B------:R-:W-:Y:S02]  /*02a0*/  IMAD.MOV.U32 R5, RZ, RZ, 0x1f000000 ;  /* 0x1f000000ff057424 */ /* 0x000fe400078e00ff */
[----:B------:R-:W-:Y:S01]  /*02b0*/  @!P2 IMAD.MOV.U32 R4, RZ, RZ, 0xff ;  /* 0x000000ffff04a424 */ /* 0x000fe200078e00ff */
[----:B------:R-:W2:Y:S02]  /*02c0*/  @!P2 LDS R7, [UR24+0x38] ;  /* 0x00003818ff07a984 */ /* 0x000ea40008000800 */
[----:B-1----:R-:W-:Y:S02]  /*02d0*/  LOP3.LUT R0, R0, 0xff000000, R5, 0xb8, !PT ;  /* 0xff00000000007812 */ /* 0x002fe400078eb805 */
[----:B--2---:R-:W-:-:S03]  /*02e0*/  @!P2 LOP3.LUT R4, R7, 0xff, R4, 0xb8, !PT ;  /* 0x000000ff0704a812 */ /* 0x004fc600078eb804 */
[----:B------:R1:W-:Y:S04]  /*02f0*/  STS [UR24+0x34], R0 ;  /* 0x00003400ff007988 */ /* 0x0003e80008000818 */
[----:B------:R1:W-:Y:S02]  /*0300*/  @!P2 STS [UR24+0x38], R4 ;  /* 0x00003804ff00a988 */ /* 0x0003e40008000818 */
.L_x_3:
[----:B------:R-:W-:Y:S05]  /*0310*/  BSYNC B0 ;  /* 0x0000000000007941 */ /* 0x000fea0003800000 */
.L_x_2:
[----:B------:R-:W-:Y:S04]  /*0320*/  BSSY B0, `(.L_x_4) ;  /* 0x000000e000007945 */ /* 0x000fe80003800000 */
[----:B------:R-:W-:Y:S05]  /*0330*/  @P2 BRA `(.L_x_5) ;  /* 0x0000000000302947 */ /* 0x000fea0003800000 */
[----:B-1----:R-:W1:Y:S01]  /*0340*/  LDS R4, [UR24+0x34] ;  /* 0x00003418ff047984 */ /* 0x002e620008000800 */
[----:B--2---:R-:W2:Y:S03]  /*0350*/  LDC.64 R10, c[0x0][0x238] ;  /* 0x00008e00ff0a7b82 */ /* 0x004ea60000000a00 */
[----:B------:R-:W3:Y:S01]  /*0360*/  LDS R0, [UR24+0x1c] ;  /* 0x00001c18ff007984 */ /* 0x000ee20008000800 */
[C---:B--2---:R-:W-:Y:S01]  /*0370*/  SHF.L.U64.HI R8, R10.reuse, 0x1, R11 ;  /* 0x000000010a087819 */ /* 0x044fe2000001020b */
[----:B------:R-:W-:-:S03]  /*0380*/  IMAD.SHL.U32 R5, R10, 0x2, RZ ;  /* 0x000000020a057824 */ /* 0x000fc600078e00ff */
[--C-:B------:R-:W-:Y:S02]  /*0390*/  SHF.R.U32.HI R7, RZ, 0x4, R8.reuse ;  /* 0x00000004ff077819 */ /* 0x100fe40000011608 */
[----:B------:R-:W-:-:S05]  /*03a0*/  SHF.R.U64 R5, R5, 0x4, R8 ;  /* 0x0000000405057819 */ /* 0x000fca0000001208 */
[----:B------:R4:W-:Y:S01]  /*03b0*/  STS [UR24+0xc], R5 ;  /* 0x00000c05ff007988 */ /* 0x0009e20008000818 */
[----:B-1----:R-:W-:Y:S02]  /*03c0*/  LOP3.LUT R4, R4, 0x7, RZ, 0xb8, !PT ;  /* 0x0000000704047812 */ /* 0x002fe400078eb8ff */
[----:B---3--:R-:W-:-:S03]  /*03d0*/  LOP3.LUT R0, R0, 0xf, R7, 0xb8, !PT ;  /* 0x0000000f00007812 */ /* 0x008fc600078eb807 */
[----:B------:R4:W-:Y:S04]  /*03e0*/  STS [UR24+0x34], R4 ;  /* 0x00003404ff007988 */ /* 0x0009e80008000818 */
[----:B------:R4:W-:Y:S02]  /*03f0*/  STS [UR24+0x1c], R0 ;  /* 0x00001c00ff007988 */ /* 0x0009e40008000818 */
.L_x_5:
[----:B------:R-:W-:Y:S05]  /*0400*/  BSYNC B0 ;  /* 0x0000000000007941 */ /* 0x000fea0003800000 */
.L_x_4:
[----:B------:R-:W-:Y:S04]  /*0410*/  BSSY B1, `(.L_x_6) ;  /* 0x000001a000017945 */ /* 0x000fe80003800000 */
[----:B------:R-:W-:Y:S04]  /*0420*/  BSSY B0, `(.L_x_7) ;  /* 0x0000015000007945 */ /* 0x000fe80003800000 */
[----:B------:R-:W-:Y:S05]  /*0430*/  @P2 BRA `(.L_x_8) ;  /* 0x0000000000202947 */ /* 0x000fea0003800000 */
[----:B-12-4-:R-:W1:Y:S02]  /*0440*/  LDS R0, [UR24+0x34] ;  /* 0x00003418ff007984 */ /* 0x016e640008000800 */
[----:B-1----:R-:W-:-:S05]  /*0450*/  LOP3.LUT R0, R0, 0x38, RZ, 0xb8, !PT ;  /* 0x0000003800007812 */ /* 0x002fca00078eb8ff */
[----:B------:R1:W-:Y:S01]  /*0460*/  STS [UR24+0x34], R0 ;  /* 0x00003400ff007988 */ /* 0x0003e20008000818 */
[----:B------:R-:W-:Y:S05]  /*0470*/  @P2 BRA `(.L_x_9) ;  /* 0x0000000000202947 */ /* 0x000fea0003800000 */
[----:B-1----:R-:W1:Y:S01]  /*0480*/  LDS R0, [UR24+0x8] ;  /* 0x00000818ff007984 */ /* 0x002e620008000800 */
[----:B------:R-:W-:-:S05]  /*0490*/  IMAD.MOV.U32 R5, RZ, RZ, 0x780 ;  /* 0x00000780ff057424 */ /* 0x000fca00078e00ff */
[----:B-1----:R-:W-:-:S05]  /*04a0*/  LOP3.LUT R0, R0, 0x500, R5, 0xd8, !PT ;  /* 0x0000050000007812 */ /* 0x002fca00078ed805 */
[----:B------:R3:W-:Y:S02]  /*04b0*/  STS [UR24+0x8], R0 ;  /* 0x00000800ff007988 */ /* 0x0007e40008000818 */
.L_x_8:
[----:B------:R-:W-:Y:S05]  /*04c0*/  @P2 BRA `(.L_x_10) ;  /* 0x0000000000282947 */ /* 0x000fea0003800000 */
[----:B-1234-:R-:W1:Y:S02]  /*04d0*/  LDS R0, [UR24+0x8] ;  /* 0x00000818ff007984 */ /* 0x01ee640008000800 */
[----:B-1----:R-:W-:-:S05]  /*04e0*/  LOP3.LUT R0, R0, 0x1800, RZ, 0xb8, !PT ;  /* 0x0000180000007812 */ /* 0x002fca00078eb8ff */
[----:B------:R2:W-:Y:S02]  /*04f0*/  STS [UR24+0x8], R0 ;  /* 0x00000800ff007988 */ /* 0x0005e40008000818 */
.L_x_9:
[----:B------:R-:W-:Y:S05]  /*0500*/  @P2 BREAK B0 ;  /* 0x0000000000002942 */ /* 0x000fea0003800000 */
[----:B------:R-:W-:Y:S05]  /*0510*/  @P2 BRA `(.L_x_11) ;  /* 0x0000000000242947 */ /* 0x000fea0003800000 */
[----:B------:R-:W3:Y:S01]  /*0520*/  LDS R5, [UR24+0x8] ;  /* 0x00000818ff057984 */ /* 0x000ee20008000800 */
[----:B-12---:R-:W-:-:S05]  /*0530*/  IMAD.MOV.U32 R0, RZ, RZ, 0x6000 ;  /* 0x00006000ff007424 */ /* 0x006fca00078e00ff */
[----:B---3--:R-:W-:-:S04]  /*0540*/  LOP3.LUT R0, R5, 0x4000, R0, 0xd8, !PT ;  /* 0x0000400005007812 */ /* 0x008fc800078ed800 */
[----:B------:R-:W-:-:S05]  /*0550*/  LOP3.LUT R0, R0, 0x400000, RZ, 0xb8, !PT ;  /* 0x0040000000007812 */ /* 0x000fca00078eb8ff */
[----:B------:R1:W-:Y:S02]  /*0560*/  STS [UR24+0x8], R0 ;  /* 0x00000800ff007988 */ /* 0x0003e40008000818 */
.L_x_10:
[----:B------:R-:W-:Y:S05]  /*0570*/  BSYNC B0 ;  /* 0x0000000000007941 */ /* 0x000fea0003800000 */
.L_x_7:
[----:B-1234-:R-:W1:Y:S02]  /*0580*/  @!P2 LDS R0, [UR24+0x8] ;  /* 0x00000818ff00a984 */ /* 0x01ee640008000800 */
[----:B-1----:R-:W-:-:S05]  /*0590*/  @!P2 LOP3.LUT R0, R0, 0x8000, RZ, 0xb8, !PT ;  /* 0x000080000000a812 */ /* 0x002fca00078eb8ff */
[----:B------:R3:W-:Y:S02]  /*05a0*/  @!P2 STS [UR24+0x8], R0 ;  /* 0x00000800ff00a988 */ /* 0x0007e40008000818 */
.L_x_11:
[----:B------:R-:W-:Y:S05]  /*05b0*/  BSYNC B1 ;  /* 0x0000000000017941 */ /* 0x000fea0003800000 */
.L_x_6:
[----:B------:R-:W-:Y:S05]  /*05c0*/  WARPSYNC.ALL ;  /* 0x0000000000007948 */ /* 0x000fea0003800000 */
[----:B------:R-:W-:Y:S05]  /*05d0*/  @P0 BRA `(.L_x_12) ;  /* 0x0000000000280947 */ /* 0x000fea0003800000 */
[----:B-123--:R-:W1:Y:S01]  /*05e0*/  S2R R0, SR_LANEID ;  /* 0x0000000000007919 */ /* 0x00ee620000000000 */
[----:B------:R-:W-:Y:S05]  /*05f0*/  WARPSYNC.ALL ;  /* 0x0000000000007948 */ /* 0x000fea0003800000 */
[----:B-1----:R-:W-:-:S05]  /*0600*/  IMAD.SHL.U32 R0, R0, 0x4, RZ ;  /* 0x0000000400007824 */ /* 0x002fca00078e00ff */
[----:B------:R-:W1:Y:S01]  /*0610*/  LDS R7, [R0+UR24] ;  /* 0x0000001800077984 */ /* 0x000e620008000800 */
[----:B------:R-:W-:-:S05]  /*0620*/  IADD3 R4, P1, R0, UR26, RZ ;  /* 0x0000001a00047c10 */ /* 0x000fca000ff3e0ff */
[----:B------:R-:W-:-:S05]  /*0630*/  IMAD.X R5, RZ, RZ, UR27, P1 ;  /* 0x0000001bff057e24 */ /* 0x000fca00088e06ff */
[----:B-1----:R4:W5:Y:S01]  /*0640*/  ATOMG.E.EXCH.STRONG.GPU PT, RZ, [R4], R7 ;  /* 0x0000000704ff73a8 */ /* 0x00296200041ee100 */
[----:B------:R-:W-:-:S04]  /*0650*/  DEPBAR {5,4,3,2,1,0} ;  /* 0x0000003f0000791a */ /* 0x000fc80000000000 */
[----:B------:R4:W-:Y:S01]  /*0660*/  UTMACCTL.IV [UR26] ;  /* 0x000000001a0079b9 */ /* 0x0009e20008000000 */
[----:B------:R-:W-:Y:S01]  /*0670*/  NOP ;  /* 0x0000000000007918 */ /* 0x000fe20000000000 */
.L_x_12:
[----:B------:R-:W-:Y:S05]  /*0680*/  @P0 BRA `(.L_x_13) ;  /* 0x00000000000c0947 */ /* 0x000fea0003800000 */
[----:B------:R0:W-:Y:S01]  /*0690*/  UTMACMDFLUSH ;  /* 0x00000000000079b7 */ /* 0x0001e20000000000 */
[----:B------:R-:W-:Y:S05]  /*06a0*/  @P0 BRA `(.L_x_13) ;  /* 0x0000000000040947 */ /* 0x000fea0003800000 */
[----:B------:R-:W-:-:S04]  /*06b0*/  DEPBAR.LE SB0, 0x0 ;  /* 0x000080000000791a */ /* 0x000fc80000000000 */
.L_x_13:
[----:B------:R-:W-:Y:S05]  /*06c0*/  WARPSYNC.ALL ;  /* 0x0000000000007948 */ /* 0x000fea0003800000 */
[----:B-----5:R-:W-:Y:S06]  /*06d0*/  BAR.SYNC.DEFER_BLOCKING 0x0 ;  /* 0x0000000000007b1d */ /* 0x020fec0000010000 */
[----:B------:R-:W-:Y:S02]  /*06e0*/  BSSY B1, `(.L_x_14) ;  /* 0x000000b000017945 */ /* 0x000fe40003800000 */
[----:B------:R-:W-:Y:S06]  /*06f0*/  BAR.SYNC.DEFER_BLOCKING 0x0 ;  /* 0x0000000000007b1d */ /* 0x000fec0000010000 */
[----:B------:R1:W-:Y:S01]  /*0700*/  @!P0 STS [R12], RZ ;  /* 0x000000ff0c008388 */ /* 0x0003e20000000800 */
[----:B------:R-:W-:Y:S01]  /*0710*/  NOP ;  /* 0x0000000000007918 */ /* 0x000fe20000000000 */
[----:B------:R-:W-:Y:S05]  /*0720*/  @P2 BRA `(.L_x_15) ;  /* 0x0000000000182947 */ /* 0x000fea0003800000 */
[----:B-123--:R-:W1:Y:S01]  /*0730*/  LDS R0, [UR24+0x8] ;  /* 0x00000818ff007984 */ /* 0x00ee620008000800 */
[----:B------:R-:W2:Y:S01]  /*0740*/  LDC.64 R10, c[0x0][0x218] ;  /* 0x00008600ff0a7b82 */ /* 0x000ea20000000a00 */
[----:B----4-:R-:W-:Y:S02]  /*0750*/  IMAD.MOV.U32 R5, RZ, RZ, 0x70 ;  /* 0x00000070ff057424 */ /* 0x010fe400078e00ff */
[----:B--2---:R2:W-:Y:S03]  /*0760*/  STS.64 [UR24], R10 ;  /* 0x0000000aff007988 */ /* 0x0045e60008000a18 */
[----:B-1----:R-:W-:-:S05]  /*0770*/  LOP3.LUT R0, R0, 0x10, R5, 0xd8, !PT ;  /* 0x0000001000007812 */ /* 0x002fca00078ed805 */
[----:B------:R2:W-:Y:S02]  /*0780*/  STS [UR24+0x8], R0 ;  /* 0x00000800ff007988 */ /* 0x0005e40008000818 */
.L_x_15:
[----:B----4-:R-:W-:Y:S05]  /*0790*/  BSYNC B1 ;  /* 0x0000000000017941 */ /* 0x010fea0003800000 */
.L_x_14:
[----:B------:R-:W-:Y:S04]  /*07a0*/  BSSY B2, `(.L_x_16) ;  /* 0x000000f000027945 */ /* 0x000fe80003800000 */
[----:B------:R-:W-:Y:S04]  /*07b0*/  BSSY B1, `(.L_x_17) ;  /* 0x000000c000017945 */ /* 0x000fe80003800000 */
[----:B------:R-:W-:Y:S05]  /*07c0*/  @P2 BRA `(.L_x_18) ;  /* 0x0000000000282947 */ /* 0x000fea0003800000 */
[----:B-123--:R-:W1:Y:S01]  /*07d0*/  LDS R0, [UR24+0x34] ;  /* 0x00003418ff007984 */ /* 0x00ee620008000800 */
[----:B------:R-:W-:Y:S01]  /*07e0*/  IMAD.MOV.U32 R5, RZ, RZ, 0x1f000000 ;  /* 0x1f000000ff057424 */ /* 0x000fe200078e00ff */
[----:B------:R-:W-:Y:S05]  /*07f0*/  @P2 BREAK B1 ;  /* 0x0000000000012942 */ /* 0x000fea0003800000 */
[----:B-1----:R-:W-:-:S05]  /*0800*/  LOP3.LUT R0, R0, 0xff000000, R5, 0xb8, !PT ;  /* 0xff00000000007812 */ /* 0x002fca00078eb805 */
[----:B------:R1:W-:Y:S01]  /*0810*/  STS [UR24+0x34], R0 ;  /* 0x00003400ff007988 */ /* 0x0003e20008000818 */
[----:B------:R-:W-:Y:S05]  /*0820*/  @P2 BRA `(.L_x_19) ;  /* 0x0000000000182947 */ /* 0x000fea0003800000 */
[----:B------:R-:W2:Y:S01]  /*0830*/  LDS R5, [UR24+0x38] ;  /* 0x00003818ff057984 */ /* 0x000ea20008000800 */
[----:B-1----:R-:W-:-:S05]  /*0840*/  IMAD.MOV.U32 R0, RZ, RZ, 0x7f ;  /* 0x0000007fff007424 */ /* 0x002fca00078e00ff */
[----:B--2---:R-:W-:-:S05]  /*0850*/  LOP3.LUT R0, R5, 0xff, R0, 0xb8, !PT ;  /* 0x000000ff05007812 */ /* 0x004fca00078eb800 */
[----:B------:R4:W-:Y:S02]  /*0860*/  STS [UR24+0x38], R0 ;  /* 0x00003800ff007988 */ /* 0x0009e40008000818 */
.L_x_18:
[----:B------:R-:W-:Y:S05]  /*0870*/  BSYNC B1 ;  /* 0x0000000000017941 */ /* 0x000fea0003800000 */
.L_x_17:
[----:B------:R1:W-:Y:S02]  /*0880*/  @!P2 STS [UR24+0x20], R9 ;  /* 0x00002009ff00a988 */ /* 0x0003e40008000818 */
.L_x_19:
[----:B------:R-:W-:Y:S05]  /*0890*/  BSYNC B2 ;  /* 0x0000000000027941 */ /* 0x000fea0003800000 */
.L_x_16:
[----:B------:R-:W-:Y:S05]  /*08a0*/  WARPSYNC.ALL ;  /* 0x0000000000007948 */ /* 0x000fea0003800000 */
[----:B-1234-:R-:W1:Y:S01]  /*08b0*/  LDC R0, c[0x0][0x22c] ;  /* 0x00008b00ff007b82 */ /* 0x01ee620000000800 */
[----:B------:R-:W-:Y:S01]  /*08c0*/  BSSY B2, `(.L_x_20) ;  /* 0x0000010000027945 */ /* 0x000fe20003800000 */
[----:B-1----:R-:W-:-:S05]  /*08d0*/  VIADD R0, R0, 0xffffffff ;  /* 0xffffffff00007836 */ /* 0x002fca0000000000 */
[----:B------:R1:W-:Y:S01]  /*08e0*/  @!P2 STS [UR24+0x24], R0 ;  /* 0x00002400ff00a988 */ /* 0x0003e20008000818 */
[----:B------:R-:W-:Y:S05]  /*08f0*/  @P2 BRA `(.L_x_21) ;  /* 0x0000000000302947 */ /* 0x000fea0003800000 */
[----:B------:R-:W2:Y:S01]  /*0900*/  LDS R5, [UR24+0x34] ;  /* 0x00003418ff057984 */ /* 0x000ea20008000800 */
[----:B------:R-:W3:Y:S03]  /*0910*/  LDC.64 R10, c[0x0][0x240] ;  /* 0x00009000ff0a7b82 */ /* 0x000ee60000000a00 */
[----:B------:R-:W4:Y:S01]  /*0920*/  LDS R4, [UR24+0x1c] ;  /* 0x00001c18ff047984 */ /* 0x000f220008000800 */
[C---:B---3--:R-:W-:Y:S01]  /*0930*/  SHF.L.U64.HI R8, R10.reuse, 0x1, R11 ;  /* 0x000000010a087819 */ /* 0x048fe2000001020b */
[----:B------:R-:W-:-:S03]  /*0940*/  IMAD.SHL.U32 R7, R10, 0x2, RZ ;  /* 0x000000020a077824 */ /* 0x000fc600078e00ff */
[--C-:B------:R-:W-:Y:S02]  /*0950*/  SHF.R.U32.HI R9, RZ, 0x4, R8.reuse ;  /* 0x00000004ff097819 */ /* 0x100fe40000011608 */
[----:B------:R-:W-:-:S05]  /*0960*/  SHF.R.U64 R7, R7, 0x4, R8 ;  /* 0x0000000407077819 */ /* 0x000fca0000001208 */
[----:B------:R3:W-:Y:S01]  /*0970*/  STS [UR24+0xc], R7 ;  /* 0x00000c07ff007988 */ /* 0x0007e20008000818 */
[----:B--2---:R-:W-:Y:S02]  /*0980*/  LOP3.LUT R5, R5, 0x7, RZ, 0xb8, !PT ;  /* 0x0000000705057812 */ /* 0x004fe400078eb8ff */
[----:B----4-:R-:W-:-:S03]  /*0990*/  LOP3.LUT R4, R4, 0xf, R9, 0xb8, !PT ;  /* 0x0000000f04047812 */ /* 0x010fc600078eb809 */
[----:B------:R3:W-:Y:S04]  /*09a0*/  STS [UR24+0x34], R5 ;  /* 0x00003405ff007988 */ /* 0x0007e80008000818 */
[----:B------:R3:W-:Y:S02]  /*09b0*/  STS [UR24+0x1c], R4 ;  /* 0x00001c04ff007988 */ /* 0x0007e40008000818 */
.L_x_21:
[----:B------:R-:W-:Y:S05]  /*09c0*/  BSYNC B2 ;  /* 0x0000000000027941 */ /* 0x000fea0003800000 */
.L_x_20:
[----:B------:R-:W-:Y:S04]  /*09d0*/  BSSY B3, `(.L_x_22) ;  /* 0x000001a000037945 */ /* 0x000fe80003800000 */
[----:B------:R-:W-:Y:S04]  /*09e0*/  BSSY B2, `(.L_x_23) ;  /* 0x0000015000027945 */ /* 0x000fe80003800000 */
[----:B------:R-:W-:Y:S05]  /*09f0*/  @P2 BRA `(.L_x_24) ;  /* 0x0000000000202947 */ /* 0x000fea0003800000 */
[----:B---3--:R-:W2:Y:S02]  /*0a00*/  LDS R4, [UR24+0x34] ;  /* 0x00003418ff047984 */ /* 0x008ea40008000800 */
[----:B--2---:R-:W-:-:S05]  /*0a10*/  LOP3.LUT R4, R4, 0x38, RZ, 0xb8, !PT ;  /* 0x0000003804047812 */ /* 0x004fca00078eb8ff */
[----:B------:R2:W-:Y:S01]  /*0a20*/  STS [UR24+0x34], R4 ;  /* 0x00003404ff007988 */ /* 0x0005e20008000818 */
[----:B------:R-:W-:Y:S05]  /*0a30*/  @P2 BRA `(.L_x_25) ;  /* 0x0000000000202947 */ /* 0x000fea0003800000 */
[----:B--2---:R-:W2:Y:S01]  /*0a40*/  LDS R4, [UR24+0x8] ;  /* 0x00000818ff047984 */ /* 0x004ea20008000800 */
[----:B------:R-:W-:-:S05]  /*0a50*/  IMAD.MOV.U32 R5, RZ, RZ, 0x780 ;  /* 0x00000780ff057424 */ /* 0x000fca00078e00ff */
[----:B--2---:R-:W-:-:S05]  /*0a60*/  LOP3.LUT R4, R4, 0x500, R5, 0xd8, !PT ;  /* 0x0000050004047812 */ /* 0x004fca00078ed805 */
[----:B------:R2:W-:Y:S02]  /*0a70*/  STS [UR24+0x8], R4 ;  /* 0x00000804ff007988 */ /* 0x0005e40008000818 */
.L_x_24:
[----:B------:R-:W-:Y:S05]  /*0a80*/  @P2 BRA `(.L_x_26) ;  /* 0x0000000000282947 */ /* 0x000fea0003800000 */
[----:B--23--:R-:W2:Y:S02]  /*0a90*/  LDS R4, [UR24+0x8] ;  /* 0x00000818ff047984 */ /* 0x00cea40008000800 */
[----:B--2---:R-:W-:-:S05]  /*0aa0*/  LOP3.LUT R4, R4, 0x1800, RZ, 0xb8, !PT ;  /* 0x0000180004047812 */ /* 0x004fca00078eb8ff */
[----:B------:R3:W-:Y:S02]  /*0ab0*/  STS [UR24+0x8], R4 ;  /* 0x00000804ff007988 */ /* 0x0007e40008000818 */
.L_x_25:
[----:B------:R-:W-:Y:S05]  /*0ac0*/  @P2 BREAK B2 ;  /* 0x0000000000022942 */ /* 0x000fea0003800000 */
[----:B------:R-:W-:Y:S05]  /*0ad0*/  @P2 BRA `(.L_x_27) ;  /* 0x0000000000242947 */ /* 0x000fea0003800000 */
[----:B--23--:R-:W2:Y:S01]  /*0ae0*/  LDS R4, [UR24+0x8] ;  /* 0x00000818ff047984 */ /* 0x00cea20008000800 */
[----:B------:R-:W-:-:S05]  /*0af0*/  IMAD.MOV.U32 R5, RZ, RZ, 0x6000 ;  /* 0x00006000ff057424 */ /* 0x000fca00078e00ff */
[----:B--2---:R-:W-:-:S04]  /*0b00*/  LOP3.LUT R4, R4, 0x4000, R5, 0xd8, !PT ;  /* 0x0000400004047812 */ /* 0x004fc800078ed805 */
[----:B------:R-:W-:-:S05]  /*0b10*/  LOP3.LUT R4, R4, 0x400000, RZ, 0xb8, !PT ;  /* 0x0040000004047812 */ /* 0x000fca00078eb8ff */
[----:B------:R4:W-:Y:S02]  /*0b20*/  STS [UR24+0x8], R4 ;  /* 0x00000804ff007988 */ /* 0x0009e40008000818 */
.L_x_26:
[----:B------:R-:W-:Y:S05]  /*0b30*/  BSYNC B2 ;  /* 0x0000000000027941 */ /* 0x000fea0003800000 */
.L_x_23:
[----:B--234-:R-:W2:Y:S02]  /*0b40*/  @!P2 LDS R4, [UR24+0x8] ;  /* 0x00000818ff04a984 */ /* 0x01cea40008000800 */
[----:B--2---:R-:W-:-:S05]  /*0b50*/  @!P2 LOP3.LUT R4, R4, 0x8000, RZ, 0xb8, !PT ;  /* 0x000080000404a812 */ /* 0x004fca00078eb8ff */
[----:B------:R4:W-:Y:S02]  /*0b60*/  @!P2 STS [UR24+0x8], R4 ;  /* 0x00000804ff00a988 */ /* 0x0009e40008000818 */
.L_x_27:
[----:B------:R-:W-:Y:S05]  /*0b70*/  BSYNC B3 ;  /* 0x0000000000037941 */ /* 0x000fea0003800000 */
.L_x_22:
[----:B------:R-:W-:Y:S05]  /*0b80*/  WARPSYNC.ALL ;  /* 0x0000000000007948 */ /* 0x000fea0003800000 */
[----:B------:R-:W-:-:S04]  /*0b90*/  UIADD3 UR29, UR5, 0x80, URZ ;  /* 0x00000080051d7890 */ /* 0x000fc8000fffe03f */
[----:B------:R-:W-:-:S04]  /*0ba0*/  UIADD3 UR28, UP0, UR29, UR30, URZ ;  /* 0x0000001e1d1c7290 */ /* 0x000fc8000ff1e03f */
[----:B------:R-:W-:Y:S01]  /*0bb0*/  ULEA.HI.X.SX32 UR29, UR29, UR31, 0x1, UP0 ;  /* 0x0000001f1d1d7291 */ /* 0x000fe200080f0e3f */
[----:B------:R-:W-:Y:S11]  /*0bc0*/  @P0 BRA `(.L_x_28) ;  /* 0x0000000000280947 */ /* 0x000ff60003800000 */
[----:B--234-:R-:W2:Y:S01]  /*0bd0*/  S2R R4, SR_LANEID ;  /* 0x0000000000047919 */ /* 0x01cea20000000000 */
[----:B------:R-:W-:Y:S05]  /*0be0*/  WARPSYNC.ALL ;  /* 0x0000000000007948 */ /* 0x000fea0003800000 */
[----:B--2---:R-:W-:-:S05]  /*0bf0*/  IMAD.SHL.U32 R8, R4, 0x4, RZ ;  /* 0x0000000404087824 */ /* 0x004fca00078e00ff */
[----:B------:R-:W2:Y:S01]  /*0c00*/  LDS R7, [R8+UR24] ;  /* 0x0000001808077984 */ /* 0x000ea20008000800 */
[----:B------:R-:W-:-:S05]  /*0c10*/  IADD3 R4, P1, R8, UR28, RZ ;  /* 0x0000001c08047c10 */ /* 0x000fca000ff3e0ff */
[----:B------:R-:W-:-:S05]  /*0c20*/  IMAD.X R5, RZ, RZ, UR29, P1 ;  /* 0x0000001dff057e24 */ /* 0x000fca00088e06ff */
[----:B--2---:R2:W5:Y:S01]  /*0c30*/  ATOMG.E.EXCH.STRONG.GPU PT, RZ, [R4], R7 ;  /* 0x0000000704ff73a8 */ /* 0x00456200041ee100 */
[----:B------:R-:W-:-:S04]  /*0c40*/  DEPBAR {5,4,3,2,1,0} ;  /* 0x0000003f0000791a */ /* 0x000fc80000000000 */
[----:B------:R2:W-:Y:S01]  /*0c50*/  UTMACCTL.IV [UR28] ;  /* 0x000000001c0079b9 */ /* 0x0005e20008000000 */
[----:B------:R-:W-:Y:S01]  /*0c60*/  NOP ;  /* 0x0000000000007918 */ /* 0x000fe20000000000 */
.L_x_28:
[----:B------:R-:W-:Y:S05]  /*0c70*/  @P0 BRA `(.L_x_29) ;  /* 0x00000000000c0947 */ /* 0x000fea0003800000 */
[----:B------:R0:W-:Y:S01]  /*0c80*/  UTMACMDFLUSH ;  /* 0x00000000000079b7 */ /* 0x0001e20000000000 */
[----:B------:R-:W-:Y:S05]  /*0c90*/  @P0 BRA `(.L_x_29) ;  /* 0x0000000000040947 */ /* 0x000fea0003800000 */
[----:B------:R-:W-:-:S04]  /*0ca0*/  DEPBAR.LE SB0, 0x0 ;  /* 0x000080000000791a */ /* 0x000fc80000000000 */
.L_x_29:
[----:B------:R-:W-:Y:S05]  /*0cb0*/  WARPSYNC.ALL ;  /* 0x0000000000007948 */ /* 0x000fea0003800000 */
[----:B-----5:R-:W-:Y:S06]  /*0cc0*/  BAR.SYNC.DEFER_BLOCKING 0x0 ;  /* 0x0000000000007b1d */ /* 0x020fec0000010000 */
[----:B------:R-:W-:Y:S02]  /*0cd0*/  BSSY B3, `(.L_x_30) ;  /* 0x000000b000037945 */ /* 0x000fe40003800000 */
[----:B------:R-:W-:Y:S06]  /*0ce0*/  BAR.SYNC.DEFER_BLOCKING 0x0 ;  /* 0x0000000000007b1d */ /* 0x000fec0000010000 */
[----:B------:R1:W-:Y:S01]  /*0cf0*/  @!P0 STS [R12], RZ ;  /* 0x000000ff0c008388 */ /* 0x0003e20000000800 */
[----:B------:R-:W-:Y:S01]  /*0d00*/  NOP ;  /* 0x0000000000007918 */ /* 0x000fe20000000000 */
[----:B------:R-:W-:Y:S05]  /*0d10*/  @P2 BRA `(.L_x_31) ;  /* 0x0000000000182947 */ /* 0x000fea0003800000 */
[----:B--234-:R-:W2:Y:S01]  /*0d20*/  LDS R4, [UR24+0x8] ;  /* 0x00000818ff047984 */ /* 0x01cea20008000800 */
[----:B------:R-:W3:Y:S01]  /*0d30*/  LDC.64 R8, c[0x0][0x220] ;  /* 0x00008800ff087b82 */ /* 0x000ee20000000a00 */
[----:B------:R-:W-:Y:S02]  /*0d40*/  IMAD.MOV.U32 R5, RZ, RZ, 0x70 ;  /* 0x00000070ff057424 */ /* 0x000fe400078e00ff */
[----:B---3--:R3:W-:Y:S03]  /*0d50*/  STS.64 [UR24], R8 ;  /* 0x00000008ff007988 */ /* 0x0087e60008000a18 */
[----:B--2---:R-:W-:-:S05]  /*0d60*/  LOP3.LUT R4, R4, 0x10, R5, 0xd8, !PT ;  /* 0x0000001004047812 */ /* 0x004fca00078ed805 */
[----:B------:R3:W-:Y:S02]  /*0d70*/  STS [UR24+0x8], R4 ;  /* 0x00000804ff007988 */ /* 0x0007e40008000818 */
.L_x_31:
[----:B--2---:R-:W-:Y:S05]  /*0d80*/  BSYNC B3 ;  /* 0x0000000000037941 */ /* 0x004fea0003800000 */
.L_x_30:
[----:B------:R-:W-:Y:S04]  /*0d90*/  BSSY B4, `(.L_x_32) ;  /* 0x0000011000047945 */ /* 0x000fe80003800000 */
[----:B------:R-:W-:Y:S04]  /*0da0*/  BSSY B3, `(.L_x_33) ;  /* 0x000000e000037945 */ /* 0x000fe80003800000 */
[----:B------:R-:W-:Y:S05]  /*0db0*/  @P2 BRA `(.L_x_34) ;  /* 0x0000000000242947 */ /* 0x000fea0003800000 */
[----:B---34-:R-:W2:Y:S01]  /*0dc0*/  LDS R4, [UR24+0x34] ;  /* 0x00003418ff047984 */ /* 0x018ea20008000800 */
[----:B------:R-:W-:-:S05]  /*0dd0*/  IMAD.MOV.U32 R5, RZ, RZ, 0x3f000000 ;  /* 0x3f000000ff057424 */ /* 0x000fca00078e00ff */
[----:B--2---:R-:W-:-:S05]  /*0de0*/  LOP3.LUT R4, R4, 0xff000000, R5, 0xb8, !PT ;  /* 0xff00000004047812 */ /* 0x004fca00078eb805 */
[----:B------:R2:W-:Y:S01]  /*0df0*/  STS [UR24+0x34], R4 ;  /* 0x00003404ff007988 */ /* 0x0005e20008000818 */
[----:B------:R-:W-:Y:S05]  /*0e00*/  @P2 BRA `(.L_x_35) ;  /* 0x00000000001c2947 */ /* 0x000fea0003800000 */
[----:B--2---:R-:W2:Y:S01]  /*0e10*/  LDS R4, [UR24+0x38] ;  /* 0x00003818ff047984 */ /* 0x004ea20008000800 */
[----:B------:R-:W-:-:S05]  /*0e20*/  IMAD.MOV.U32 R5, RZ, RZ, 0xff ;  /* 0x000000ffff057424 */ /* 0x000fca00078e00ff */
[----:B--2---:R-:W-:-:S05]  /*0e30*/  LOP3.LUT R4, R4, 0xff, R5, 0xb8, !PT ;  /* 0x000000ff04047812 */ /* 0x004fca00078eb805 */
[----:B------:R2:W-:Y:S02]  /*0e40*/  STS [UR24+0x38], R4 ;  /* 0x00003804ff007988 */ /* 0x0005e40008000818 */
.L_x_34:
[----:B------:R-:W-:Y:S05]  /*0e50*/  @P2 BREAK B3 ;  /* 0x0000000000032942 */ /* 0x000fea0003800000 */
[----:B------:R-:W-:Y:S05]  /*0e60*/  @P2 BRA `(.L_x_36) ;  /* 0x00000000000c2947 */ /* 0x000fea0003800000 */
[----:B------:R1:W-:Y:S02]  /*0e70*/  STS [UR24+0x20], R0 ;  /* 0x00002000ff007988 */ /* 0x0003e40008000818 */
.L_x_35:
[----:B------:R-:W-:Y:S05]  /*0e80*/  BSYNC B3 ;  /* 0x0000000000037941 */ /* 0x000fea0003800000 */
.L_x_33:
[----:B------:R1:W-:Y:S02]  /*0e90*/  @!P2 STS [UR24+0x24], R6 ;  /* 0x00002406ff00a988 */ /* 0x0003e40008000818 */
.L_x_36:
[----:B------:R-:W-:Y:S05]  /*0ea0*/  BSYNC B4 ;  /* 0x0000000000047941 */ /* 0x000fea0003800000 */
.L_x_32:
[----:B------:R-:W-:Y:S05]  /*0eb0*/  WARPSYNC.ALL ;  /* 0x0000000000007948 */ /* 0x000fea0003800000 */
[----:B------:R-:W-:Y:S04]  /*0ec0*/  BSSY B4, `(.L_x_37) ;  /* 0x000000e000047945 */ /* 0x000fe80003800000 */
[----:B------:R-:W-:Y:S05]  /*0ed0*/  @P2 BRA `(.L_x_38) ;  /* 0x0000000000302947 */ /* 0x000fea0003800000 */
[----:B--234-:R-:W2:Y:S01]  /*0ee0*/  LDS R4, [UR24+0x34] ;  /* 0x00003418ff047984 */ /* 0x01cea20008000800 */
[----:B------:R-:W3:Y:S03]  /*0ef0*/  LDC.64 R8, c[0x0][0x248] ;  /* 0x00009200ff087b82 */ /* 0x000ee60000000a00 */
[----:B-1----:R-:W1:Y:S01]  /*0f00*/  LDS R0, [UR24+0x1c] ;  /* 0x00001c18ff007984 */ /* 0x002e620008000800 */
[C---:B---3--:R-:W-:Y:S01]  /*0f10*/  SHF.L.U64.HI R6, R8.reuse, 0x1, R9 ;  /* 0x0000000108067819 */ /* 0x048fe20000010209 */
[----:B------:R-:W-:-:S03]  /*0f20*/  IMAD.SHL.U32 R5, R8, 0x2, RZ ;  /* 0x0000000208057824 */ /* 0x000fc600078e00ff */
[--C-:B------:R-:W-:Y:S02]  /*0f30*/  SHF.R.U32.HI R7, RZ, 0x4, R6.reuse ;  /* 0x00000004ff077819 */ /* 0x100fe40000011606 */
[----:B------:R-:W-:-:S05]  /*0f40*/  SHF.R.U64 R5, R5, 0x4, R6 ;  /* 0x0000000405057819 */ /* 0x000fca0000001206 */
[----:B------:R3:W-:Y:S01]  /*0f50*/  STS [UR24+0xc], R5 ;  /* 0x00000c05ff007988 */ /* 0x0007e20008000818 */
[----:B--2---:R-:W-:Y:S02]  /*0f60*/  LOP3.LUT R4, R4, 0x7, RZ, 0xb8, !PT ;  /* 0x0000000704047812 */ /* 0x004fe400078eb8ff */
[----:B-1----:R-:W-:-:S03]  /*0f70*/  LOP3.LUT R0, R0, 0xf, R7, 0xb8, !PT ;  /* 0x0000000f00007812 */ /* 0x002fc600078eb807 */
[----:B------:R3:W-:Y:S04]  /*0f80*/  STS [UR24+0x34], R4 ;  /* 0x00003404ff007988 */ /* 0x0007e80008000818 */
[----:B------:R3:W-:Y:S02]  /*0f90*/  STS [UR24+0x1c], R0 ;  /* 0x00001c00ff007988 */ /* 0x0007e40008000818 */
.L_x_38:
[----:B------:R-:W-:Y:S05]  /*0fa0*/  BSYNC B4 ;  /* 0x0000000000047941 */ /* 0x000fea0003800000 */
.L_x_37:
[----:B------:R-:W-:Y:S04]  /*0fb0*/  BSSY B4, `(.L_x_39) ;  /* 0x000001a000047945 */ /* 0x000fe80003800000 */
[----:B------:R-:W-:Y:S04]  /*0fc0*/  BSSY B5, `(.L_x_40) ;  /* 0x0000015000057945 */ /* 0x000fe80003800000 */
[----:B------:R-:W-:Y:S05]  /*0fd0*/  @P2 BRA `(.L_x_41) ;  /* 0x0000000000202947 */ /* 0x000fea0003800000 */
[----:B-1-3--:R-:W1:Y:S02]  /*0fe0*/  LDS R0, [UR24+0x34] ;  /* 0x00003418ff007984 */ /* 0x00ae640008000800 */
[----:B-1----:R-:W-:-:S05]  /*0ff0*/  LOP3.LUT R0, R0, 0x38, RZ, 0xb8, !PT ;  /* 0x0000003800007812 */ /* 0x002fca00078eb8ff */
[----:B------:R1:W-:Y:S01]  /*1000*/  STS [UR24+0x34], R0 ;  /* 0x00003400ff007988 */ /* 0x0003e20008000818 */
[----:B------:R-:W-:Y:S05]  /*1010*/  @P2 BRA `(.L_x_42) ;  /* 0x0000000000202947 */ /* 0x000fea0003800000 */
[----:B-1----:R-:W1:Y:S01]  /*1020*/  LDS R0, [UR24+0x8] ;  /* 0x00000818ff007984 */ /* 0x002e620008000800 */
[----:B------:R-:W-:-:S05]  /*1030*/  IMAD.MOV.U32 R5, RZ, RZ, 0x780 ;  /* 0x00000780ff057424 */ /* 0x000fca00078e00ff */
[----:B-1----:R-:W-:-:S05]  /*1040*/  LOP3.LUT R0, R0, 0x500, R5, 0xd8, !PT ;  /* 0x0000050000007812 */ /* 0x002fca00078ed805 */
[----:B------:R1:W-:Y:S02]  /*1050*/  STS [UR24+0x8], R0 ;  /* 0x00000800ff007988 */ /* 0x0003e40008000818 */
.L_x_41:
[----:B------:R-:W-:Y:S05]  /*1060*/  @P2 BRA `(.L_x_43) ;  /* 0x0000000000282947 */ /* 0x000fea0003800000 */
[----:B-1-3--:R-:W1:Y:S02]  /*1070*/  LDS R0, [UR24+0x8] ;  /* 0x00000818ff007984 */ /* 0x00ae640008000800 */
[----:B-1----:R-:W-:-:S05]  /*1080*/  LOP3.LUT R0, R0, 0x1800, RZ, 0xb8, !PT ;  /* 0x0000180000007812 */ /* 0x002fca00078eb8ff */
[----:B------:R3:W-:Y:S02]  /*1090*/  STS [UR24+0x8], R0 ;  /* 0x00000800ff007988 */ /* 0x0007e40008000818 */
.L_x_42:
[----:B------:R-:W-:Y:S05]  /*10a0*/  @P2 BREAK B5 ;  /* 0x0000000000052942 */ /* 0x000fea0003800000 */
[----:B------:R-:W-:Y:S05]  /*10b0*/  @P2 BRA `(.L_x_44) ;  /* 0x0000000000242947 */ /* 0x000fea0003800000 */
[----:B-1-3--:R-:W1:Y:S01]  /*10c0*/  LDS R0, [UR24+0x8] ;  /* 0x00000818ff007984 */ /* 0x00ae620008000800 */
[----:B------:R-:W-:-:S05]  /*10d0*/  IMAD.MOV.U32 R5, RZ, RZ, 0x6000 ;  /* 0x00006000ff057424 */ /* 0x000fca00078e00ff */
[----:B-1----:R-:W-:-:S04]  /*10e0*/  LOP3.LUT R0, R0, 0x6000, R5, 0xd8, !PT ;  /* 0x0000600000007812 */ /* 0x002fc800078ed805 */
[----:B------:R-:W-:-:S05]  /*10f0*/  LOP3.LUT R0, R0, 0x400000, RZ, 0xb8, !PT ;  /* 0x0040000000007812 */ /* 0x000fca00078eb8ff */
[----:B------:R1:W-:Y:S02]  /*1100*/  STS [UR24+0x8], R0 ;  /* 0x00000800ff007988 */ /* 0x0003e40008000818 */
.L_x_43:
[----:B------:R-:W-:Y:S05]  /*1110*/  BSYNC B5 ;  /* 0x0000000000057941 */ /* 0x000fea0003800000 */
.L_x_40:
[----:B-1-3--:R-:W1:Y:S02]  /*1120*/  @!P2 LDS R0, [UR24+0x8] ;  /* 0x00000818ff00a984 */ /* 0x00ae640008000800 */
[----:B-1----:R-:W-:-:S05]  /*1130*/  @!P2 LOP3.LUT R0, R0, 0x8000, RZ, 0xb8, !PT ;  /* 0x000080000000a812 */ /* 0x002fca00078eb8ff */
[----:B------:R1:W-:Y:S02]  /*1140*/  @!P2 STS [UR24+0x8], R0 ;  /* 0x00000800ff00a988 */ /* 0x0003e40008000818 */
.L_x_44:
[----:B------:R-:W-:Y:S05]  /*1150*/  BSYNC B4 ;  /* 0x0000000000047941 */ /* 0x000fea0003800000 */
.L_x_39:
[----:B------:R-:W-:Y:S05]  /*1160*/  WARPSYNC.ALL ;  /* 0x0000000000007948 */ /* 0x000fea0003800000 */
[----:B------:R1:W-:Y:S01]  /*1170*/  STL [R1], RZ ;  /* 0x000000ff01007387 */ /* 0x0003e20000100800 */
[----:B------:R-:W-:Y:S01]  /*1180*/  UIADD3 UR5, UR5, 0x100, URZ ;  /* 0x0000010005057890 */ /* 0x000fe2000fffe03f */
[----:B------:R-:W-:Y:S02]  /*1190*/  ISETP.GE.AND P1, PT, R13, 0x1, PT ;  /* 0x000000010d00780c */ /* 0x000fe40003f26270 */
[----:B------:R-:W-:Y:S01]  /*11a0*/  CS2R R152, SRZ ;  /* 0x0000000000987805 */ /* 0x000fe2000001ff00 */
[----:B------:R1:W-:Y:S01]  /*11b0*/  STL [R1+0x4], RZ ;  /* 0x000004ff01007387 */ /* 0x0003e20000100800 */
[----:B------:R-:W-:Y:S01]  /*11c0*/  UIADD3 UR30, UP0, UR5, UR30, URZ ;  /* 0x0000001e051e7290 */ /* 0x000fe2000ff1e03f */
[----:B------:R-:W-:-:S02]  /*11d0*/  CS2R R154, SRZ ;  /* 0x00000000009a7805 */ /* 0x000fc4000001ff00 */
[----:B------:R-:W-:Y:S01]  /*11e0*/  CS2R R156, SRZ ;  /* 0x00000000009c7805 */ /* 0x000fe2000001ff00 */
[----:B------:R1:W-:Y:S01]  /*11f0*/  STL [R1+0x8], RZ ;  /* 0x000008ff01007387 */ /* 0x0003e20000100800 */
[----:B------:R-:W-:Y:S01]  /*1200*/  ULEA.HI.X.SX32 UR31, UR5, UR31, 0x1, UP0 ;  /* 0x0000001f051f7291 */ /* 0x000fe200080f0e3f */
[----:B------:R-:W-:Y:S02]  /*1210*/  CS2R R158, SRZ ;  /* 0x00000000009e7805 */ /* 0x000fe4000001ff00 */
[----:B------:R-:W-:Y:S01]  /*1220*/  CS2R R160, SRZ ;  /* 0x0000000000a07805 */ /* 0x000fe2000001ff00 */
[----:B------:R1:W-:Y:S01]  /*1230*/  STL [R1+0xc], RZ ;  /* 0x00000cff01007387 */ /* 0x0003e20000100800 */
[----:B------:R-:W-:Y:S02]  /*1240*/  CS2R R162, SRZ ;  /* 0x0000000000a27805 */ /* 0x000fe4000001ff00 */
[----:B------:R-:W-:Y:S02]  /*1250*/  CS2R R164, SRZ ;  /* 0x0000000000a47805 */ /* 0x000fe4000001ff00 */
[----:B------:R-:W-:Y:S01]  /*1260*/  CS2R R166, SRZ ;  /* 0x0000000000a67805 */ /* 0x000fe2000001ff00 */
[----:B------:R1:W-:Y:S01]  /*1270*/  STL [R1+0x10], RZ ;  /* 0x000010ff01007387 */ /* 0x0003e20000100800 */
[----:B------:R-:W-:-:S02]  /*1280*/  CS2R R168, SRZ ;  /* 0x0000000000a87805 */ /* 0x000fc4000001ff00 */
        /* <DEDUP_REMOVED lines=98> */
[----:B------:R1:W-:Y:S04]  /*18b0*/  STL [R1+0x74], RZ ;  /* 0x000074ff01007387 */ /* 0x0003e80000100800 */
        /* <DEDUP_REMOVED lines=33> */
[----:B------:R1:W-:Y:S01]  /*1ad0*/  STL [R1+0xfc], RZ ;  /* 0x0000fcff01007387 */ /* 0x0003e20000100800 */
[----:B------:R-:W-:Y:S05]  /*1ae0*/  @P0 BRA `(.L_x_45) ;  /* 0x0000000000280947 */ /* 0x000fea0003800000 */
[----:B-1-3--:R-:W1:Y:S01]  /*1af0*/  S2R R0, SR_LANEID ;  /* 0x0000000000007919 */ /* 0x00ae620000000000 */
[----:B------:R-:W-:Y:S05]  /*1b00*/  WARPSYNC.ALL ;  /* 0x0000000000007948 */ /* 0x000fea0003800000 */
[----:B-1----:R-:W-:-:S05]  /*1b10*/  IMAD.SHL.U32 R0, R0, 0x4, RZ ;  /* 0x0000000400007824 */ /* 0x002fca00078e00ff */
[----:B------:R-:W1:Y:S01]  /*1b20*/  LDS R7, [R0+UR24] ;  /* 0x0000001800077984 */ /* 0x000e620008000800 */
[----:B--2-4-:R-:W-:-:S05]  /*1b30*/  IADD3 R4, P3, R0, UR30, RZ ;  /* 0x0000001e00047c10 */ /* 0x014fca000ff7e0ff */
[----:B------:R-:W-:-:S05]  /*1b40*/  IMAD.X R5, RZ, RZ, UR31, P3 ;  /* 0x0000001fff057e24 */ /* 0x000fca00098e06ff */
[----:B-1----:R1:W5:Y:S01]  /*1b50*/  ATOMG.E.EXCH.STRONG.GPU PT, RZ, [R4], R7 ;  /* 0x0000000704ff73a8 */ /* 0x00236200041ee100 */
[----:B------:R-:W-:-:S04]  /*1b60*/  DEPBAR {5,4,3,2,1,0} ;  /* 0x0000003f0000791a */ /* 0x000fc80000000000 */
[----:B------:R1:W-:Y:S01]  /*1b70*/  UTMACCTL.IV [UR30] ;  /* 0x000000001e0079b9 */ /* 0x0003e20008000000 */
[----:B------:R-:W-:Y:S01]  /*1b80*/  NOP ;  /* 0x0000000000007918 */ /* 0x000fe20000000000 */
.L_x_45:
[----:B------:R-:W-:Y:S05]  /*1b90*/  @P0 BRA `(.L_x_46) ;  /* 0x00000000000c0947 */ /* 0x000fea0003800000 */
[----:B------:R0:W-:Y:S01]  /*1ba0*/  UTMACMDFLUSH ;  /* 0x00000000000079b7 */ /* 0x0001e20000000000 */
[----:B------:R-:W-:Y:S05]  /*1bb0*/  @P0 BRA `(.L_x_46) ;  /* 0x0000000000040947 */ /* 0x000fea0003800000 */
[----:B------:R-:W-:-:S04]  /*1bc0*/  DEPBAR.LE SB0, 0x0 ;  /* 0x000080000000791a */ /* 0x000fc80000000000 */
.L_x_46:
[----:B------:R-:W-:Y:S05]  /*1bd0*/  WARPSYNC.ALL ;  /* 0x0000000000007948 */ /* 0x000fea0003800000 */
[----:B-----5:R-:W-:Y:S01]  /*1be0*/  BAR.SYNC.DEFER_BLOCKING 0x0 ;  /* 0x0000000000007b1d */ /* 0x020fe20000010000 */
[----:B------:R-:W-:Y:S01]  /*1bf0*/  USHF.L.U32 UR15, UR25, 0x7, URZ ;  /* 0x00000007190f7899 */ /* 0x000fe2000800063f */
[----:B------:R-:W-:Y:S01]  /*1c00*/  CS2R R62, SRZ ;  /* 0x00000000003e7805 */ /* 0x000fe2000001ff00 */
[----:B------:R-:W-:Y:S01]  /*1c10*/  USHF.L.U32 UR11, UR36, 0x8, URZ ;  /* 0x00000008240b7899 */ /* 0x000fe2000800063f */
[----:B------:R-:W-:Y:S02]  /*1c20*/  CS2R R64, SRZ ;  /* 0x0000000000407805 */ /* 0x000fe4000001ff00 */
[----:B------:R-:W-:Y:S01]  /*1c30*/  CS2R R66, SRZ ;  /* 0x0000000000427805 */ /* 0x000fe2000001ff00 */
[----:B------:R-:W-:Y:S01]  /*1c40*/  VOTEU.ALL UP0, P2 ;  /* 0x00000000003f7886 */ /* 0x000fe20001000000 */
[----:B------:R-:W-:Y:S01]  /*1c50*/  UMOV UR6, 0x1 ;  /* 0x0000000100067882 */ /* 0x000fe20000000000 */
[----:B------:R-:W-:Y:S01]  /*1c60*/  VOTEU.ALL UP1, P2 ;  /* 0x00000000003f7886 */ /* 0x000fe20001020000 */
[----:B------:R-:W-:Y:S01]  /*1c70*/  VOTEU.ALL UP2, P2 ;  /* 0x00000000003f7886 */ /* 0x000fe20001040000 */
[----:B------:R-:W-:Y:S01]  /*1c80*/  CS2R R68, SRZ ;  /* 0x0000000000447805 */ /* 0x000fe2000001ff00 */
[----:B------:R-:W-:-:S04]  /*1c90*/  @!UP0 UIADD3 UR8, -UR6, 0x100000, URZ ;  /* 0x0010000006088890 */ /* 0x000fc8000fffe13f */
[----:B------:R-:W-:Y:S02]  /*1ca0*/  @!UP0 USHF.L.U32 UR9, UR8, 0xb, URZ ;  /* 0x0000000b08098899 */ /* 0x000fe4000800063f */
[----:B------:R-:W-:Y:S01]  /*1cb0*/  @!UP0 USHF.L.U32 UR8, UR8, 0x1, URZ ;  /* 0x0000000108088899 */ /* 0x000fe2000800063f */
        /* <DEDUP_REMOVED lines=9> */
[----:B------:R-:W-:Y:S01]  /*1d50*/  VOTEU.ALL UP0, P2 ;  /* 0x00000000003f7886 */ /* 0x000fe20001000000 */
[----:B------:R-:W-:Y:S02]  /*1d60*/  CS2R R76, SRZ ;  /* 0x00000000004c7805 */ /* 0x000fe4000001ff00 */
[----:B------:R-:W-:Y:S02]  /*1d70*/  CS2R R78, SRZ ;  /* 0x00000000004e7805 */ /* 0x000fe4000001ff00 */
[----:B------:R-:W-:Y:S02]  /*1d80*/  CS2R R80, SRZ ;  /* 0x0000000000507805 */ /* 0x000fe4000001ff00 */
[----:B------:R-:W-:-:S02]  /*1d90*/  CS2R R82, SRZ ;  /* 0x0000000000527805 */ /* 0x000fc4000001ff00 */
[----:B------:R-:W-:Y:S02]  /*1da0*/  CS2R R84, SRZ ;  /* 0x0000000000547805 */ /* 0x000fe4000001ff00 */
[----:B------:R-:W-:Y:S01]  /*1db0*/  CS2R R86, SRZ ;  /* 0x0000000000567805 */ /* 0x000fe2000001ff00 */
[----:B------:R-:W2:Y:S02]  /*1dc0*/  FENCE.VIEW.ASYNC.S ;  /* 0x00000000000073c6 */ /* 0x000ea40000000000 */
[----:B--2---:R2:W3:Y:S02]  /*1dd0*/  @!UP0 SYNCS.EXCH.64 URZ, [UR24+0x12000], UR8 ;  /* 0x01200008183f85b2 */ /* 0x0044e40008000100 */
[----:B---3--:R-:W-:Y:S06]  /*1de0*/  BAR.SYNC.DEFER_BLOCKING 0x0 ;  /* 0x0000000000007b1d */ /* 0x008fec0000010000 */
[----:B------:R2:W3:Y:S02]  /*1df0*/  @!UP1 SYNCS.EXCH.64 URZ, [UR24+0x12008], UR12 ;  /* 0x0120080c183f95b2 */ /* 0x0004e40008000100 */
[----:B---3--:R-:W-:Y:S06]  /*1e00*/  BAR.SYNC.DEFER_BLOCKING 0x0 ;  /* 0x0000000000007b1d */ /* 0x008fec0000010000 */
[----:B------:R2:W3:Y:S01]  /*1e10*/  @!UP2 SYNCS.EXCH.64 URZ, [UR24+0x12010], UR6 ;  /* 0x01201006183fa5b2 */ /* 0x0004e20008000100 */
[----:B------:R-:W-:Y:S05]  /*1e20*/  @!P1 BRA `(.L_x_47) ;  /* 0x0000001400f09947 */ /* 0x000fea0003800000 */
[----:B------:R1:W-:Y:S01]  /*1e30*/  STL [R1], RZ ;  /* 0x000000ff01007387 */ /* 0x0003e20000100800 */
[----:B------:R-:W-:Y:S02]  /*1e40*/  CS2R R152, SRZ ;  /* 0x0000000000987805 */ /* 0x000fe4000001ff00 */
        /* <DEDUP_REMOVED lines=127> */
[----:B------:R-:W-:Y:S01]  /*2640*/  UMOV UR5, URZ ;  /* 0x0000003f00057c82 */ /* 0x000fe20008000000 */
[----:B------:R-:W-:-:S02]  /*2650*/  UMOV UR10, URZ ;  /* 0x0000003f000a7c82 */ /* 0x000fc40008000000 */
        /* <DEDUP_REMOVED lines=30> */
[----:B------:R1:W-:Y:S02]  /*2840*/  STL [R1+0xfc], RZ ;  /* 0x0000fcff01007387 */ /* 0x0003e40000100800 */
.L_x_49:
[----:B---3--:R-:W-:Y:S01]  /*2850*/  BAR.SYNC.DEFER_BLOCKING 0x0 ;  /* 0x0000000000007b1d */ /* 0x008fe20000010000 */
[----:B------:R-:W-:Y:S01]  /*2860*/  ULEA UR18, UR5, UR24, 0x3 ;  /* 0x0000001805127291 */ /* 0x000fe2000f8e183f */
[----:B-1----:R-:W-:Y:S01]  /*2870*/  @!P2 IMAD.MOV.U32 R0, RZ, RZ, 0x6000 ;  /* 0x00006000ff00a424 */ /* 0x002fe200078e00ff */
[----:B------:R-:W-:Y:S01]  /*2880*/  ELECT P0, URZ, PT ;  /* 0x00000000003f782f */ /* 0x000fe20003800000 */
[----:B--2---:R-:W-:-:S03]  /*2890*/  ULEA UR8, UR5, UR24, 0xe ;  /* 0x0000001805087291 */ /* 0x004fc6000f8e703f */
[----:B------:R-:W-:Y:S02]  /*28a0*/  ISETP.LT.U32.AND P0, PT, R2, 0x20, P0 ;  /* 0x000000200200780c */ /* 0x000fe40000701070 */
[----:B------:R-:W-:Y:S01]  /*28b0*/  ELECT P1, URZ, PT ;  /* 0x00000000003f782f */ /* 0x000fe20003820000 */
[----:B------:R-:W-:-:S03]  /*28c0*/  ULEA UR12, UR5, UR24, 0xd ;  /* 0x00000018050c7291 */ /* 0x000fc6000f8e683f */
[----:B------:R-:W-:Y:S01]  /*28d0*/  ISETP.LT.U32.AND P1, PT, R2, 0x20, P1 ;  /* 0x000000200200780c */ /* 0x000fe20000f21070 */
[----:B------:R-:W-:Y:S01]  /*28e0*/  UMOV UR14, UR10 ;  /* 0x0000000a000e7c82 */ /* 0x000fe20008000000 */
[----:B------:R-:W-:-:S05]  /*28f0*/  UIADD3 UR12, UR12, 0xc000, URZ ;  /* 0x0000c0000c0c7890 */ /* 0x000fca000fffe03f */
[----:B------:R-:W-:Y:S01]  /*2900*/  VOTEU.ANY UP0, P0 ;  /* 0x00000000003f7886 */ /* 0x000fe20000000100 */
[----:B------:R-:W-:Y:S01]  /*2910*/  VOTEU.ANY UP2, P0 ;  /* 0x00000000003f7886 */ /* 0x000fe20000040100 */
[----:B------:R1:W-:Y:S01]  /*2920*/  @!P2 SYNCS.ARRIVE.TRANS64 RZ, [UR18+0x12000], R0 ;  /* 0x01200000ffffa9a7 */ /* 0x0003e20008000012 */
[----:B------:R2:W-:Y:S06]  /*2930*/  MEMBAR.ALL.CTA ;  /* 0x0000000000007992 */ /* 0x0005ec0000008000 */
[----:B--2---:R-:W2:Y:S01]  /*2940*/  FENCE.VIEW.ASYNC.S ;  /* 0x00000000000073c6 */ /* 0x004ea20000000000 */
[----:B------:R-:W-:Y:S01]  /*2950*/  @UP0 UIADD3 UR9, UR18, 0x12000, URZ ;  /* 0x0001200012090890 */ /* 0x000fe2000fffe03f */
[----:B------:R-:W-:Y:S01]  /*2960*/  @UP0 UMOV UR6, UR26 ;  /* 0x0000001a00060c82 */ /* 0x000fe20008000000 */
[----:B------:R-:W-:Y:S01]  /*2970*/  @UP0 UMOV UR7, UR27 ;  /* 0x0000001b00070c82 */ /* 0x000fe20008000000 */
[----:B--2---:R-:W-:Y:S01]  /*2980*/  VOTEU.ANY UP1, P1 ;  /* 0x00000000003f7886 */ /* 0x004fe20000820100 */
[----:B------:R-:W-:Y:S01]  /*2990*/  VOTEU.ANY UP3, P1 ;  /* 0x00000000003f7886 */ /* 0x000fe20000860100 */
[----:B-1----:R-:W-:-:S03]  /*29a0*/  IMAD.U32 R0, RZ, RZ, UR4 ;  /* 0x00000004ff007e24 */ /* 0x002fc6000f8e00ff */
[----:B------:R-:W-:Y:S01]  /*29b0*/  @UP1 UIADD3 UR13, UR18, 0x12000, URZ ;  /* 0x00012000120d1890 */ /* 0x000fe2000fffe03f */
[----:B------:R-:W-:Y:S01]  /*29c0*/  @UP1 UMOV UR16, UR28 ;  /* 0x0000001c00101c82 */ /* 0x000fe20008000000 */
[----:B------:R-:W-:Y:S01]  /*29d0*/  @UP1 UMOV UR17, UR29 ;  /* 0x0000001d00111c82 */ /* 0x000fe20008000000 */
[----:B------:R-:W-:Y:S01]  /*29e0*/  SHF.L.U32 R0, R0, 0x1f, RZ ;  /* 0x0000001f00007819 */ /* 0x000fe200000006ff */
[----:B------:R-:W-:Y:S06]  /*29f0*/  BAR.SYNC.DEFER_BLOCKING 0x0 ;  /* 0x0000000000007b1d */ /* 0x000fec0000010000 */
[----:B------:R1:W-:Y:S02]  /*2a00*/  @UP2 UTMALDG.2D [UR8], [UR6] ;  /* 0x00000008060025b4 */ /* 0x0003e40008008000 */
[----:B------:R-:W-:Y:S06]  /*2a10*/  BAR.SYNC.DEFER_BLOCKING 0x0 ;  /* 0x0000000000007b1d */ /* 0x000fec0000010000 */
[----:B------:R1:W-:Y:S02]  /*2a20*/  @UP3 UTMALDG.2D [UR12], [UR16] ;  /* 0x0000000c100035b4 */ /* 0x0003e40008008000 */
[----:B------:R-:W-:Y:S06]  /*2a30*/  BAR.SYNC.DEFER_BLOCKING 0x0 ;  /* 0x0000000000007b1d */ /* 0x000fec0000010000 */
[----:B------:R-:W2:Y:S02]  /*2a40*/  SYNCS.PHASECHK.TRANS64.TRYWAIT P0, [UR18+0x12000], R0 ;  /* 0x01200000ff0075a7 */ /* 0x000ea40008000152 */
[----:B-12---:R-:W-:Y:S05]  /*2a50*/  @!P0 BRA `(.L_x_48) ;  /* 0x0000001c002c8947 */ /* 0x006fea0003800000 */
.L_x_50:
[----:B------:R-:W-:Y:S01]  /*2a60*/  STL.64 [R1+0x1f8], R86 ;  /* 0x0001f85601007387 */ /* 0x000fe20000100a00 */
[----:B------:R-:W-:Y:S01]  /*2a70*/  USHF.R.U32.HI UR16, URZ, 0x4, UR8 ;  /* 0x000000043f107899 */ /* 0x000fe20008011608 */
[----:B------:R-:W1:Y:S02]  /*2a80*/  LDC R0, c[0x0][0x230] ;  /* 0x00008c00ff007b82 */ /* 0x000e640000000800 */
[----:B------:R-:W-:Y:S04]  /*2a90*/  STL.64 [R1+0x1f0], R84 ;  /* 0x0001f05401007387 */ /* 0x000fe80000100a00 */
        /* <DEDUP_REMOVED lines=29> */
[----:B------:R2:W-:Y:S04]  /*2c70*/  STL.64 [R1+0x100], R24 ;  /* 0x0001001801007387 */ /* 0x0005e80000100a00 */
[----:B--2---:R-:W2:Y:S04]  /*2c80*/  LDL.LU.64 R24, [R1] ;  /* 0x0000000001187983 */ /* 0x004ea80000300a00 */
[----:B------:R-:W2:Y:S04]  /*2c90*/  LDL.LU.64 R26, [R1+0x8] ;  /* 0x00000800011a7983 */ /* 0x000ea80000300a00 */
        /* <DEDUP_REMOVED lines=29> */
[----:B------:R-:W2:Y:S01]  /*2e70*/  LDL.LU.64 R86, [R1+0xf8] ;  /* 0x0000f80001567983 */ /* 0x000ea20000300a00 */
[----:B------:R-:W-:-:S02]  /*2e80*/  USHF.R.U32.HI UR6, URZ, 0x4, UR12 ;  /* 0x000000043f067899 */ /* 0x000fc4000801160c */
[----:B------:R-:W-:Y:S02]  /*2e90*/  USGXT.U32 UR16, UR16, 0xe ;  /* 0x0000000e1010789a */ /* 0x000fe40008000000 */
[----:B------:R-:W-:Y:S01]  /*2ea0*/  USGXT.U32 UR6, UR6, 0xe ;  /* 0x0000000e0606789a */ /* 0x000fe20008000000 */
[----:B------:R-:W-:Y:S01]  /*2eb0*/  UMOV UR17, 0x80000020 ;  /* 0x8000002000117882 */ /* 0x000fe20000000000 */
[----:B------:R-:W-:Y:S01]  /*2ec0*/  UMOV UR19, 0x80000020 ;  /* 0x8000002000137882 */ /* 0x000fe20000000000 */
[----:B------:R-:W-:Y:S01]  /*2ed0*/  UIADD3 UR20, UP0, UR16, 0x2, URZ ;  /* 0x0000000210147890 */ /* 0x000fe2000ff1e03f */
[----:B------:R-:W-:-:S03]  /*2ee0*/  UMOV UR8, URZ ;  /* 0x0000003f00087c82 */ /* 0x000fc60008000000 */
[----:B------:R-:W-:Y:S01]  /*2ef0*/  UMOV UR18, UR6 ;  /* 0x0000000600127c82 */ /* 0x000fe20008000000 */
[----:B------:R-:W-:Y:S01]  /*2f00*/  UMOV UR22, 0xfffffffe ;  /* 0xfffffffe00167882 */ /* 0x000fe20000000000 */
[----:B------:R-:W-:Y:S01]  /*2f10*/  UMOV UR23, 0x7fffffdf ;  /* 0x7fffffdf00177882 */ /* 0x000fe20000000000 */
[----:B------:R-:W-:Y:S01]  /*2f20*/  UMOV UR7, URZ ;  /* 0x0000003f00077c82 */ /* 0x000fe20008000000 */
[----:B------:R-:W-:Y:S02]  /*2f30*/  UIADD3.X UR21, UR8, -0x7fffffe0, URZ, UP0, !UPT ;  /* 0x8000002008157890 */ /* 0x000fe400087fe43f */
[----:B------:R-:W-:Y:S01]  /*2f40*/  UIADD3.64 UR22, UR6, -UR22, URZ ;  /* 0x8000001606167297 */ /* 0x000fe2000fffe03f */
[----:B--2---:R-:W-:-:S06]  /*2f50*/  WARPGROUP.ARRIVE ;  /* 0x00000000000079c5 */ /* 0x004fcc0000000000 */
[----:B------:R-:W-:Y:S01]  /*2f60*/  HGMMA.64x128x16.F32.BF16 R24, gdesc[UR16], R24, gsb0 ;  /* 0x01e00000101879f0 */ /* 0x000fe20008001818 */
[----:B------:R-:W-:Y:S02]  /*2f70*/  UIADD3.64 UR16, UR20, 0xfe, URZ ;  /* 0x000000fe14107897 */ /* 0x000fe4000fffe03f */
[----:B------:R-:W-:Y:S02]  /*2f80*/  WARPGROUP.DEPBAR.LE gsb0, 0x0 ;  /* 0x00008000000079c5 */ /* 0x000fe40000010000 */
[----:B------:R-:W-:-:S07]  /*2f90*/  WARPGROUP.ARRIVE ;  /* 0x00000000000079c5 */ /* 0x000fce0000000000 */
[----:B------:R-:W-:Y:S01]  /*2fa0*/  HGMMA.64x128x16.F32.BF16 R24, gdesc[UR20], R24, gsb0 ;  /* 0x01e00000141879f0 */ /* 0x000fe20008001818 */
[----:B------:R-:W-:Y:S01]  /*2fb0*/  UIADD3.64 UR32, UR20, 0x100, URZ ;  /* 0x0000010014207897 */ /* 0x000fe2000fffe03f */
[----:B------:R-:W-:Y:S01]  /*2fc0*/  UMOV UR34, UR22 ;  /* 0x0000001600227c82 */ /* 0x000fe20008000000 */
[----:B------:R-:W-:Y:S01]  /*2fd0*/  UMOV UR35, UR23 ;  /* 0x0000001700237c82 */ /* 0x000fe20008000000 */
[----:B------:R-:W-:Y:S02]  /*2fe0*/  WARPGROUP.DEPBAR.LE gsb0, 0x0 ;  /* 0x00008000000079c5 */ /* 0x000fe40000010000 */
[----:B------:R-:W-:Y:S01]  /*2ff0*/  WARPGROUP.ARRIVE ;  /* 0x00000000000079c5 */ /* 0x000fe20000000000 */
[----:B------:R-:W-:Y:S04]  /*3000*/  STL.64 [R1], R24 ;  /* 0x0000001801007387 */ /* 0x000fe80000100a00 */
[----:B------:R-:W-:Y:S01]  /*3010*/  STL.64 [R1+0x8], R26 ;  /* 0x0000081a01007387 */ /* 0x000fe20000100a00 */
[----:B------:R-:W-:Y:S03]  /*3020*/  HGMMA.64x128x16.F32.BF16 R152, gdesc[UR16], R152, gsb0 ;  /* 0x01e00000109879f0 */ /* 0x000fe60008001898 */
        /* <DEDUP_REMOVED lines=30> */
[----:B--2---:R-:W2:Y:S01]  /*3210*/  LDL.LU.64 R86, [R1+0x1f8] ;  /* 0x0001f80001567983 */ /* 0x004ea20000300a00 */
[----:B------:R-:W-:-:S02]  /*3220*/  WARPGROUP.DEPBAR.LE gsb0, 0x0 ;  /* 0x00008000000079c5 */ /* 0x000fc40000010000 */
[----:B------:R-:W-:Y:S01]  /*3230*/  WARPGROUP.ARRIVE ;  /* 0x00000000000079c5 */ /* 0x000fe20000000000 */
[----:B------:R-:W2:Y:S04]  /*3240*/  LDL.LU.64 R84, [R1+0x1f0] ;  /* 0x0001f00001547983 */ /* 0x000ea80000300a00 */
[----:B------:R-:W2:Y:S01]  /*3250*/  LDL.LU.64 R82, [R1+0x1e8] ;  /* 0x0001e80001527983 */ /* 0x000ea20000300a00 */
[----:B------:R-:W-:Y:S03]  /*3260*/  HGMMA.64x128x16.F32.BF16 R152, gdesc[UR32], R152, gsb0 ;  /* 0x01e00000209879f0 */ /* 0x000fe60008001898 */
        /* <DEDUP_REMOVED lines=29> */
[----:B------:R-:W-:-:S02]  /*3440*/  UIADD3.64 UR16, UR20, 0x1fe, URZ ;  /* 0x000001fe14107897 */ /* 0x000fc4000fffe03f */
[----:B------:R-:W-:Y:S01]  /*3450*/  UIADD3.64 UR32, UR20, 0x200, URZ ;  /* 0x0000020014207897 */ /* 0x000fe2000fffe03f */
[----:B------:R-:W-:Y:S01]  /*3460*/  UMOV UR34, UR22 ;  /* 0x0000001600227c82 */ /* 0x000fe20008000000 */
[----:B------:R-:W-:Y:S01]  /*3470*/  UMOV UR35, UR23 ;  /* 0x0000001700237c82 */ /* 0x000fe20008000000 */
[----:B------:R-:W-:Y:S02]  /*3480*/  UIADD3 UR10, UR10, 0x20, URZ ;  /* 0x000000200a0a7890 */ /* 0x000fe4000fffe03f */
[----:B------:R-:W-:-:S04]  /*3490*/  UIADD3 UR5, UR5, 0x1, URZ ;  /* 0x0000000105057890 */ /* 0x000fc8000fffe03f */
[----:B-1----:R-:W-:Y:S01]  /*34a0*/  ISETP.LE.AND P0, PT, R0, UR10, PT ;  /* 0x0000000a00007c0c */ /* 0x002fe2000bf03270 */
[----:B------:R-:W-:-:S04]  /*34b0*/  UISETP.NE.U32.AND UP0, UPT, UR5, 0x3, UPT ;  /* 0x000000030500788c */ /* 0x000fc8000bf05070 */
[----:B------:R-:W-:Y:S01]  /*34c0*/  USEL UR6, URZ, 0x1, UP0 ;  /* 0x000000013f067887 */ /* 0x000fe20008000000 */
[----:B------:R-:W-:Y:S02]  /*34d0*/  WARPGROUP.DEPBAR.LE gsb0, 0x0 ;  /* 0x00008000000079c5 */ /* 0x000fe40000010000 */
[----:B------:R-:W-:Y:S01]  /*34e0*/  WARPGROUP.ARRIVE ;  /* 0x00000000000079c5 */ /* 0x000fe20000000000 */
[----:B------:R-:W-:Y:S02]  /*34f0*/  USEL UR5, UR5, URZ, UP0 ;  /* 0x0000003f05057287 */ /* 0x000fe40008000000 */
[----:B------:R-:W-:-:S03]  /*3500*/  ULOP3.LUT UR4, UR4, UR6, URZ, 0x3c, !UPT ;  /* 0x0000000604047292 */ /* 0x000fc6000f8e3c3f */
[----:B------:R-:W-:Y:S01]  /*3510*/  HGMMA.64x128x16.F32.BF16 R88, gdesc[UR16], R88, gsb0 ;  /* 0x01e00000105879f0 */ /* 0x000fe20008001858 */
[----:B------:R-:W-:Y:S02]  /*3520*/  UIADD3.64 UR16, UR20, 0x2fe, URZ ;  /* 0x000002fe14107897 */ /* 0x000fe4000fffe03f */
[----:B------:R-:W-:Y:S01]  /*3530*/  UIADD3.64 UR20, UR20, 0x300, URZ ;  /* 0x0000030014147897 */ /* 0x000fe2000fffe03f */
[----:B------:R-:W-:Y:S02]  /*3540*/  WARPGROUP.DEPBAR.LE gsb0, 0x0 ;  /* 0x00008000000079c5 */ /* 0x000fe40000010000 */
[----:B------:R-:W-:-:S06]  /*3550*/  WARPGROUP.ARRIVE ;  /* 0x00000000000079c5 */ /* 0x000fcc0000000000 */
[----:B------:R-:W-:Y:S03]  /*3560*/  HGMMA.64x128x16.F32.BF16 R88, gdesc[UR32], R88, gsb0 ;  /* 0x01e00000205879f0 */ /* 0x000fe60008001858 */
[----:B------:R-:W-:Y:S02]  /*3570*/  WARPGROUP.DEPBAR.LE gsb0, 0x0 ;  /* 0x00008000000079c5 */ /* 0x000fe40000010000 */
[----:B--2---:R-:W-:-:S07]  /*3580*/  WARPGROUP.ARRIVE ;  /* 0x00000000000079c5 */ /* 0x004fce0000000000 */
[----:B------:R-:W-:Y:S03]  /*3590*/  HGMMA.64x128x16.F32.BF16 R24, gdesc[UR16], R24, gsb0 ;  /* 0x01e00000101879f0 */ /* 0x000fe60008001818 */
[----:B------:R-:W-:Y:S02]  /*35a0*/  WARPGROUP.DEPBAR.LE gsb0, 0x0 ;  /* 0x00008000000079c5 */ /* 0x000fe40000010000 */
[----:B------:R-:W-:-:S07]  /*35b0*/  WARPGROUP.ARRIVE ;  /* 0x00000000000079c5 */ /* 0x000fce0000000000 */
[----:B------:R-:W-:Y:S03]  /*35c0*/  HGMMA.64x128x16.F32.BF16 R24, gdesc[UR20], R24, gsb0 ;  /* 0x01e00000141879f0 */ /* 0x000fe60008001818 */
[----:B------:R-:W-:Y:S02]  /*35d0*/  WARPGROUP.DEPBAR.LE gsb0, 0x0 ;  /* 0x00008000000079c5 */ /* 0x000fe40000010000 */
[----:B------:R-:W-:Y:S05]  /*35e0*/  @!P0 BRA `(.L_x_49) ;  /* 0xfffffff000988947 */ /* 0x000fea000383ffff */
.L_x_47:
[----:B------:R5:W-:Y:S04]  /*35f0*/  STL [R1+0x10c], R84 ;  /* 0x00010c5401007387 */ /* 0x000be80000100800 */
[----:B------:R-:W2:Y:S01]  /*3600*/  LDL.LU R8, [R1] ;  /* 0x0000000001087983 */ /* 0x000ea20000300800 */
[----:B---3--:R-:W-:Y:S06]  /*3610*/  BAR.SYNC.DEFER_BLOCKING 0x0 ;  /* 0x0000000000007b1d */ /* 0x008fec0000010000 */
[----:B-----5:R-:W2:Y:S04]  /*3620*/  LDL.LU R84, [R1+0x4] ;  /* 0x0000040001547983 */ /* 0x020ea80000300800 */
[----:B------:R3:W-:Y:S04]  /*3630*/  STL [R1+0x108], R85 ;  /* 0x0001085501007387 */ /* 0x0007e80000100800 */
[----:B---3--:R-:W3:Y:S01]  /*3640*/  LDL.LU R85, [R1+0xc] ;  /* 0x00000c0001557983 */ /* 0x008ee20000300800 */
[----:B------:R-:W5:Y:S03]  /*3650*/  @!P2 SYNCS.CCTL.IV [UR24+0x12000] ;  /* 0x01200000ff00a9b1 */ /* 0x000f660008000018 */
[----:B------:R-:W3:Y:S04]  /*3660*/  LDL.LU R9, [R1+0x8] ;  /* 0x0000080001097983 */ /* 0x000ee80000300800 */
[----:B------:R1:W-:Y:S01]  /*3670*/  STL [R1+0x104], R86 ;  /* 0x0001045601007387 */ /* 0x0003e20000100800 */
[----:B-----5:R-:W-:Y:S06]  /*3680*/  BAR.SYNC.DEFER_BLOCKING 0x0 ;  /* 0x0000000000007b1d */ /* 0x020fec0000010000 */
[----:B-1----:R-:W5:Y:S04]  /*3690*/  LDL.LU R86, [R1+0x14] ;  /* 0x0000140001567983 */ /* 0x002f680000300800 */
[----:B------:R-:W5:Y:S04]  /*36a0*/  LDL.LU R10, [R1+0x10] ;  /* 0x00001000010a7983 */ /* 0x000f680000300800 */
[----:B------:R1:W-:Y:S01]  /*36b0*/  STL [R1+0x100], R87 ;  /* 0x0001005701007387 */ /* 0x0003e20000100800 */
[----:B------:R-:W-:Y:S01]  /*36c0*/  F2FP.BF16.F32.PACK_AB R88, R89, R88 ;  /* 0x000000585958723e */ /* 0x000fe200000010ff */
[----:B------:R-:W2:Y:S02]  /*36d0*/  @!P2 SYNCS.CCTL.IV [UR24+0x12008] ;  /* 0x01200800ff00a9b1 */ /* 0x000ea40008000018 */
[----:B-1----:R-:W5:Y:S04]  /*36e0*/  LDL.LU R87, [R1+0x1c] ;  /* 0x00001c0001577983 */ /* 0x002f680000300800 */
[----:B------:R-:W5:Y:S04]  /*36f0*/  LDL.LU R11, [R1+0x18] ;  /* 0x00001800010b7983 */ /* 0x000f680000300800 */
[----:B------:R-:W5:Y:S04]  /*3700*/  LDL.LU R3, [R1+0x24] ;  /* 0x0000240001037983 */ /* 0x000f680000300800 */
[----:B----4-:R-:W4:Y:S04]  /*3710*/  LDL.LU R4, [R1+0x20] ;  /* 0x0000200001047983 */ /* 0x010f280000300800 */
[----:B------:R-:W4:Y:S04]  /*3720*/  LDL.LU R2, [R1+0x2c] ;  /* 0x00002c0001027983 */ /* 0x000f280000300800 */
        /* <DEDUP_REMOVED lines=52> */
[----:B------:R-:W4:Y:S01]  /*3a70*/  LDL.LU R0, [R1+0xf8] ;  /* 0x0000f80001007983 */ /* 0x000f220000300800 */
[----:B--2---:R-:W-:Y:S01]  /*3a80*/  F2FP.BF16.F32.PACK_AB R8, R84, R8 ;  /* 0x000000085408723e */ /* 0x004fe200000010ff */
[----:B------:R-:W-:Y:S06]  /*3a90*/  BAR.SYNC.DEFER_BLOCKING 0x0 ;  /* 0x0000000000007b1d */ /* 0x000fec0000010000 */
[----:B------:R-:W2:Y:S01]  /*3aa0*/  LDL.LU R84, [R1+0x10c] ;  /* 0x00010c0001547983 */ /* 0x000ea20000300800 */
[----:B---3--:R-:W-:-:S03]  /*3ab0*/  F2FP.BF16.F32.PACK_AB R9, R85, R9 ;  /* 0x000000095509723e */ /* 0x008fc600000010ff */
[----:B------:R-:W2:Y:S01]  /*3ac0*/  LDL.LU R85, [R1+0x108] ;  /* 0x0001080001557983 */ /* 0x000ea20000300800 */
[----:B-----5:R-:W-:Y:S02]  /*3ad0*/  F2FP.BF16.F32.PACK_AB R10, R86, R10 ;  /* 0x0000000a560a723e */ /* 0x020fe400000010ff */
[----:B------:R-:W-:Y:S01]  /*3ae0*/  F2FP.BF16.F32.PACK_AB R24, R25, R24 ;  /* 0x000000181918723e */ /* 0x000fe200000010ff */
[----:B------:R-:W3:Y:S01]  /*3af0*/  LDL.LU R86, [R1+0x104] ;  /* 0x0001040001567983 */ /* 0x000ee20000300800 */
[----:B------:R-:W-:Y:S02]  /*3b00*/  F2FP.BF16.F32.PACK_AB R11, R87, R11 ;  /* 0x0000000b570b723e */ /* 0x000fe400000010ff */
[----:B------:R-:W-:Y:S01]  /*3b10*/  ELECT P0, URZ, PT ;  /* 0x00000000003f782f */ /* 0x000fe20003800000 */
[----:B------:R-:W3:Y:S01]  /*3b20*/  LDL.LU R87, [R1+0x100] ;  /* 0x0001000001577983 */ /* 0x000ee20000300800 */
[----:B------:R-:W-:Y:S01]  /*3b30*/  F2FP.BF16.F32.PACK_AB R89, R91, R90 ;  /* 0x0000005a5b59723e */ /* 0x000fe200000010ff */
[----:B------:R-:W1:Y:S01]  /*3b40*/  @!P2 SYNCS.CCTL.IV [UR24+0x12010] ;  /* 0x01201000ff00a9b1 */ /* 0x000e620008000018 */
[----:B------:R-:W-:Y:S01]  /*3b50*/  F2FP.BF16.F32.PACK_AB R90, R93, R92 ;  /* 0x0000005c5d5a723e */ /* 0x000fe200000010ff */
[----:B------:R-:W-:Y:S01]  /*3b60*/  UMOV UR10, UR11 ;  /* 0x0000000b000a7c82 */ /* 0x000fe20008000000 */
[----:B------:R-:W-:-:S02]  /*3b70*/  F2FP.BF16.F32.PACK_AB R25, R27, R26 ;  /* 0x0000001a1b19723e */ /* 0x000fc400000010ff */
[----:B----4-:R-:W-:Y:S02]  /*3b80*/  F2FP.BF16.F32.PACK_AB R4, R3, R4 ;  /* 0x000000040304723e */ /* 0x010fe400000010ff */
[----:B------:R-:W4:Y:S01]  /*3b90*/  S2R R3, SR_TID.X ;  /* 0x0000000000037919 */ /* 0x000f220000002100 */
[----:B------:R-:W-:Y:S02]  /*3ba0*/  F2FP.BF16.F32.PACK_AB R26, R29, R28 ;  /* 0x0000001c1d1a723e */ /* 0x000fe400000010ff */
[----:B------:R-:W-:Y:S02]  /*3bb0*/  F2FP.BF16.F32.PACK_AB R152, R153, R152 ;  /* 0x000000989998723e */ /* 0x000fe400000010ff */
[----:B------:R-:W-:Y:S02]  /*3bc0*/  F2FP.BF16.F32.PACK_AB R5, R2, R5 ;  /* 0x000000050205723e */ /* 0x000fe400000010ff */
[----:B------:R-:W-:Y:S02]  /*3bd0*/  F2FP.BF16.F32.PACK_AB R153, R155, R154 ;  /* 0x0000009a9b99723e */ /* 0x000fe400000010ff */
[----:B------:R-:W-:-:S02]  /*3be0*/  F2FP.BF16.F32.PACK_AB R184, R185, R184 ;  /* 0x000000b8b9b8723e */ /* 0x000fc400000010ff */
[----:B------:R-:W-:Y:S02]  /*3bf0*/  F2FP.BF16.F32.PACK_AB R154, R157, R156 ;  /* 0x0000009c9d9a723e */ /* 0x000fe400000010ff */
        /* <DEDUP_REMOVED lines=9> */
[----:B------:R-:W-:Y:S01]  /*3c90*/  F2FP.BF16.F32.PACK_AB R56, R57, R56 ;  /* 0x000000383938723e */ /* 0x000fe200000010ff */
[C---:B----4-:R-:W-:Y:S01]  /*3ca0*/  IMAD.SHL.U32 R93, R3.reuse, 0x10, RZ ;  /* 0x00000010035d7824 */ /* 0x050fe200078e00ff */
[----:B------:R-:W-:-:S02]  /*3cb0*/  LOP3.LUT R2, R3, 0x7f, RZ, 0xc0, !PT ;  /* 0x0000007f03027812 */ /* 0x000fc400078ec0ff */
[----:B------:R-:W-:Y:S02]  /*3cc0*/  SHF.R.U32.HI R28, RZ, 0x5, R3 ;  /* 0x00000005ff1c7819 */ /* 0x000fe40000011603 */
[----:B------:R-:W-:Y:S02]  /*3cd0*/  ISETP.LT.U32.AND P0, PT, R2, 0x40, P0 ;  /* 0x000000400200780c */ /* 0x000fe40000701070 */
[----:B------:R-:W-:Y:S02]  /*3ce0*/  F2FP.BF16.F32.PACK_AB R27, R31, R30 ;  /* 0x0000001e1f1b723e */ /* 0x000fe400000010ff */
[----:B------:R-:W-:Y:S02]  /*3cf0*/  F2FP.BF16.F32.PACK_AB R57, R59, R58 ;  /* 0x0000003a3b39723e */ /* 0x000fe400000010ff */
[----:B------:R-:W-:Y:S02]  /*3d00*/  F2FP.BF16.F32.PACK_AB R58, R61, R60 ;  /* 0x0000003c3d3a723e */ /* 0x000fe400000010ff */
[----:B------:R-:W-:-:S02]  /*3d10*/  F2FP.BF16.F32.PACK_AB R59, R63, R62 ;  /* 0x0000003e3f3b723e */ /* 0x000fc400000010ff */
[----:B------:R-:W-:Y:S02]  /*3d20*/  F2FP.BF16.F32.PACK_AB R6, R252, R6 ;  /* 0x00000006fc06723e */ /* 0x000fe400000010ff */
[----:B------:R-:W-:Y:S01]  /*3d30*/  F2FP.BF16.F32.PACK_AB R7, R251, R7 ;  /* 0x00000007fb07723e */ /* 0x000fe200000010ff */
[----:B------:R-:W-:Y:S01]  /*3d40*/  VOTEU.ANY UP0, P0 ;  /* 0x00000000003f7886 */ /* 0x000fe20000000100 */
[----:B------:R-:W-:Y:S01]  /*3d50*/  F2FP.BF16.F32.PACK_AB R160, R161, R160 ;  /* 0x000000a0a1a0723e */ /* 0x000fe200000010ff */
[----:B------:R-:W-:Y:S01]  /*3d60*/  VOTEU.ANY UP1, P0 ;  /* 0x00000000003f7886 */ /* 0x000fe20000020100 */
[----:B------:R-:W-:Y:S02]  /*3d70*/  F2FP.BF16.F32.PACK_AB R161, R163, R162 ;  /* 0x000000a2a3a1723e */ /* 0x000fe400000010ff */
[----:B------:R-:W-:Y:S01]  /*3d80*/  F2FP.BF16.F32.PACK_AB R192, R193, R192 ;  /* 0x000000c0c1c0723e */ /* 0x000fe200000010ff */
[----:B------:R-:W-:Y:S01]  /*3d90*/  @UP0 UMOV UR6, UR30 ;  /* 0x0000001e00060c82 */ /* 0x000fe20008000000 */
[----:B------:R-:W-:Y:S01]  /*3da0*/  F2FP.BF16.F32.PACK_AB R162, R165, R164 ;  /* 0x000000a4a5a2723e */ /* 0x000fe200000010ff */
[----:B------:R-:W-:Y:S01]  /*3db0*/  @UP0 UMOV UR7, UR31 ;  /* 0x0000001f00070c82 */ /* 0x000fe20008000000 */
        /* <DEDUP_REMOVED lines=78> */
[----:B------:R-:W-:Y:S01]  /*42a0*/  IMAD.SHL.U32 R0, R3, 0x80, RZ ;  /* 0x0000008003007824 */ /* 0x000fe200078e00ff */
[----:B------:R-:W-:-:S02]  /*42b0*/  F2FP.BF16.F32.PACK_AB R144, R145, R144 ;  /* 0x000000909190723e */ /* 0x000fc400000010ff */
[----:B------:R-:W-:Y:S02]  /*42c0*/  F2FP.BF16.F32.PACK_AB R114, R117, R116 ;  /* 0x000000747572723e */ /* 0x000fe400000010ff */
[----:B------:R-:W-:Y:S02]  /*42d0*/  LOP3.LUT R0, R0, 0x780, RZ, 0xc0, !PT ;  /* 0x0000078000007812 */ /* 0x000fe400078ec0ff */
[----:B------:R-:W-:Y:S02]  /*42e0*/  F2FP.BF16.F32.PACK_AB R115, R119, R118 ;  /* 0x000000767773723e */ /* 0x000fe400000010ff */
[----:B------:R-:W-:Y:S02]  /*42f0*/  LOP3.LUT R0, R0, 0x70, R93, 0xf8, !PT ;  /* 0x0000007000007812 */ /* 0x000fe400078ef85d */
[----:B------:R-:W-:Y:S02]  /*4300*/  F2FP.BF16.F32.PACK_AB R145, R147, R146 ;  /* 0x000000929391723e */ /* 0x000fe400000010ff */
[----:B------:R-:W-:Y:S01]  /*4310*/  LOP3.LUT R0, R0, 0x10, R3, 0x78, !PT ;  /* 0x0000001000007812 */ /* 0x000fe200078e7803 */
[----:B------:R-:W-:Y:S01]  /*4320*/  IMAD.SHL.U32 R3, R3, 0x40, RZ ;  /* 0x0000004003037824 */ /* 0x000fe200078e00ff */
[----:B------:R-:W-:-:S02]  /*4330*/  F2FP.BF16.F32.PACK_AB R48, R49, R48 ;  /* 0x000000303130723e */ /* 0x000fc400000010ff */
[----:B------:R-:W-:Y:S02]  /*4340*/  F2FP.BF16.F32.PACK_AB R146, R149, R148 ;  /* 0x000000949592723e */ /* 0x000fe400000010ff */
[----:B------:R-:W-:Y:S02]  /*4350*/  LOP3.LUT R0, R0, 0x1800, R3, 0xf8, !PT ;  /* 0x0000180000007812 */ /* 0x000fe400078ef803 */
[----:B------:R-:W-:Y:S02]  /*4360*/  F2FP.BF16.F32.PACK_AB R147, R151, R150 ;  /* 0x000000969793723e */ /* 0x000fe400000010ff */
[C---:B------:R-:W-:Y:S01]  /*4370*/  LOP3.LUT R3, R0.reuse, 0x20, RZ, 0x3c, !PT ;  /* 0x0000002000037812 */ /* 0x040fe200078e3cff */
[----:B------:R-:W-:Y:S01]  /*4380*/  VIADD R2, R0, UR24 ;  /* 0x0000001800027c36 */ /* 0x000fe20008000000 */
[----:B------:R-:W-:Y:S02]  /*4390*/  F2FP.BF16.F32.PACK_AB R49, R51, R50 ;  /* 0x000000323331723e */ /* 0x000fe400000010ff */
[----:B------:R-:W-:Y:S01]  /*43a0*/  F2FP.BF16.F32.PACK_AB R80, R81, R80 ;  /* 0x000000505150723e */ /* 0x000fe200000010ff */
[----:B------:R-:W-:Y:S01]  /*43b0*/  VIADD R3, R3, UR24 ;  /* 0x0000001803037c36 */ /* 0x000fe20008000000 */
[----:B-1----:R1:W-:Y:S01]  /*43c0*/  STSM.16.M88.4 [R2], R8 ;  /* 0x0000000802007844 */ /* 0x0023e20000000200 */
[----:B------:R-:W-:-:S02]  /*43d0*/  F2FP.BF16.F32.PACK_AB R50, R53, R52 ;  /* 0x000000343532723e */ /* 0x000fc400000010ff */
[----:B------:R-:W-:Y:S01]  /*43e0*/  F2FP.BF16.F32.PACK_AB R51, R55, R54 ;  /* 0x000000363733723e */ /* 0x000fe200000010ff */
[----:B------:R-:W-:Y:S01]  /*43f0*/  STSM.16.M88.4 [R2+0x8000], R20 ;  /* 0x0080001402007844 */ /* 0x000fe20000000200 */
[----:B------:R-:W-:Y:S02]  /*4400*/  F2FP.BF16.F32.PACK_AB R81, R83, R82 ;  /* 0x000000525351723e */ /* 0x000fe400000010ff */
[----:B------:R-:W-:Y:S01]  /*4410*/  R2UR UR5, R28 ;  /* 0x000000001c0572ca */ /* 0x000fe200000e0000 */
[----:B------:R-:W-:Y:S01]  /*4420*/  STSM.16.M88.4 [R2+0x2000], R152 ;  /* 0x0020009802007844 */ /* 0x000fe20000000200 */
[----:B--2---:R-:W-:-:S03]  /*4430*/  F2FP.BF16.F32.PACK_AB R82, R85, R84 ;  /* 0x000000545552723e */ /* 0x004fc600000010ff */
[----:B------:R-:W-:Y:S04]  /*4440*/  STSM.16.M88.4 [R2+0xa000], R184 ;  /* 0x00a000b802007844 */ /* 0x000fe80000000200 */
[----:B------:R-:W-:Y:S01]  /*4450*/  STSM.16.M88.4 [R2+0x4000], R88 ;  /* 0x0040005802007844 */ /* 0x000fe20000000200 */
[C---:B-1----:R-:W-:Y:S02]  /*4460*/  LOP3.LUT R8, R0.reuse, 0x40, RZ, 0x3c, !PT ;  /* 0x0000004000087812 */ /* 0x042fe400078e3cff */
[----:B------:R-:W-:Y:S01]  /*4470*/  LOP3.LUT R0, R0, 0x60, RZ, 0x3c, !PT ;  /* 0x0000006000007812 */ /* 0x000fe200078e3cff */
[----:B------:R-:W-:Y:S01]  /*4480*/  STSM.16.M88.4 [R2+0xc000], R120 ;  /* 0x00c0007802007844 */ /* 0x000fe20000000200 */
[----:B------:R-:W-:Y:S01]  /*4490*/  ULOP3.LUT UR5, UR5, 0x1, URZ, 0xc0, !UPT ;  /* 0x0000000105057892 */ /* 0x000fe2000f8ec03f */
[----:B------:R-:W-:-:S02]  /*44a0*/  VIADD R8, R8, UR24 ;  /* 0x0000001808087c36 */ /* 0x000fc40008000000 */
[----:B------:R-:W-:Y:S01]  /*44b0*/  STSM.16.M88.4 [R2+0x6000], R24 ;  /* 0x0060001802007844 */ /* 0x000fe20000000200 */
[----:B------:R-:W-:Y:S01]  /*44c0*/  VIADD R0, R0, UR24 ;  /* 0x0000001800007c36 */ /* 0x000fe20008000000 */
[----:B------:R-:W-:Y:S02]  /*44d0*/  ULEA UR9, UR5, UR15, 0x6 ;  /* 0x0000000f05097291 */ /* 0x000fe4000f8e303f */
[----:B------:R-:W-:Y:S01]  /*44e0*/  STSM.16.M88.4 [R2+0xe000], R56 ;  /* 0x00e0003802007844 */ /* 0x000fe20000000200 */
[----:B------:R-:W-:-:S03]  /*44f0*/  ULEA UR8, UR5, UR24, 0xf ;  /* 0x0000001805087291 */ /* 0x000fc6000f8e783f */
[----:B------:R-:W-:Y:S04]  /*4500*/  STSM.16.M88.4 [R3], R4 ;  /* 0x0000000403007844 */ /* 0x000fe80000000200 */
[----:B------:R-:W-:Y:S04]  /*4510*/  STSM.16.M88.4 [R3+0x8000], R216 ;  /* 0x008000d803007844 */ /* 0x000fe80000000200 */
[----:B------:R-:W-:Y:S04]  /*4520*/  STSM.16.M88.4 [R3+0x2000], R160 ;  /* 0x002000a003007844 */ /* 0x000fe80000000200 */
[----:B------:R-:W-:Y:S04]  /*4530*/  STSM.16.M88.4 [R3+0xa000], R192 ;  /* 0x00a000c003007844 */ /* 0x000fe80000000200 */
[----:B------:R-:W-:Y:S01]  /*4540*/  STSM.16.M88.4 [R3+0x4000], R96 ;  /* 0x0040006003007844 */ /* 0x000fe20000000200 */
[----:B---3--:R-:W-:-:S03]  /*4550*/  F2FP.BF16.F32.PACK_AB R83, R87, R86 ;  /* 0x000000565753723e */ /* 0x008fc600000010ff */
[----:B------:R-:W-:Y:S04]  /*4560*/  STSM.16.M88.4 [R3+0xc000], R128 ;  /* 0x00c0008003007844 */ /* 0x000fe80000000200 */
[----:B------:R-:W-:Y:S04]  /*4570*/  STSM.16.M88.4 [R3+0x6000], R32 ;  /* 0x0060002003007844 */ /* 0x000fe80000000200 */
[----:B------:R-:W-:Y:S04]  /*4580*/  STSM.16.M88.4 [R3+0xe000], R64 ;  /* 0x00e0004003007844 */ /* 0x000fe80000000200 */
[----:B------:R-:W-:Y:S04]  /*4590*/  STSM.16.M88.4 [R8], R12 ;  /* 0x0000000c08007844 */ /* 0x000fe80000000200 */
[----:B------:R-:W-:Y:S04]  /*45a0*/  STSM.16.M88.4 [R8+0x8000], R220 ;  /* 0x008000dc08007844 */ /* 0x000fe80000000200 */
[----:B------:R-:W-:Y:S04]  /*45b0*/  STSM.16.M88.4 [R8+0x2000], R168 ;  /* 0x002000a808007844 */ /* 0x000fe80000000200 */
[----:B------:R-:W-:Y:S04]  /*45c0*/  STSM.16.M88.4 [R8+0xa000], R200 ;  /* 0x00a000c808007844 */ /* 0x000fe80000000200 */
[----:B------:R-:W-:Y:S04]  /*45d0*/  STSM.16.M88.4 [R8+0x4000], R104 ;  /* 0x0040006808007844 */ /* 0x000fe80000000200 */
        /* <DEDUP_REMOVED lines=10> */
[----:B------:R-:W-:Y:S01]  /*4680*/  STSM.16.M88.4 [R0+0xe000], R80 ;  /* 0x00e0005000007844 */ /* 0x000fe20000000200 */
[----:B------:R1:W-:Y:S06]  /*4690*/  MEMBAR.ALL.CTA ;  /* 0x0000000000007992 */ /* 0x0003ec0000008000 */
[----:B-1----:R-:W1:Y:S02]  /*46a0*/  FENCE.VIEW.ASYNC.S ;  /* 0x00000000000073c6 */ /* 0x002e640000000000 */
[----:B-1----:R-:W-:Y:S06]  /*46b0*/  BAR.SYNC.DEFER_BLOCKING 0x0 ;  /* 0x0000000000007b1d */ /* 0x002fec0000010000 */
[----:B------:R1:W-:Y:S01]  /*46c0*/  @UP1 UTMASTG.2D [UR8], [UR6] ;  /* 0x00000008060013b5 */ /* 0x0003e20008008000 */
[----:B------:R0:W-:Y:S01]  /*46d0*/  UTMACMDFLUSH ;  /* 0x00000000000079b7 */ /* 0x0001e20000000000 */
[----:B------:R-:W-:-:S04]  /*46e0*/  DEPBAR.LE SB0, 0x0 ;  /* 0x000080000000791a */ /* 0x000fc80000000000 */
[----:B------:R-:W-:Y:S06]  /*46f0*/  BAR.SYNC.DEFER_BLOCKING 0x0 ;  /* 0x0000000000007b1d */ /* 0x000fec0000010000 */
[----:B-1----:R-:W-:Y:S05]  /*4700*/  EXIT ;  /* 0x000000000000794d */ /* 0x002fea0003800000 */
.L_x_48:
[----:B------:R-:W1:Y:S02]  /*4710*/  SYNCS.PHASECHK.TRANS64.TRYWAIT P0, [UR18+0x12000], R0 ;  /* 0x01200000ff0075a7 */ /* 0x000e640008000152 */
[----:B-1----:R-:W-:Y:S05]  /*4720*/  @!P0 BRA `(.L_x_48) ;  /* 0xfffffffc00f88947 */ /* 0x002fea000383ffff */
[----:B------:R-:W-:Y:S05]  /*4730*/  BRA `(.L_x_50) ;  /* 0xffffffe000c87947 */ /* 0x000fea000383ffff */
.L_x_51:
[----:B------:R-:W-:-:S00]  /*4740*/  BRA `(.L_x_51) ;  /* 0xfffffffc00fc7947 */ /* 0x000fc0000383ffff */
[----:B------:R-:W-:-:S00]  /*4750*/  NOP ;  /* 0x0000000000007918 */ /* 0x000fc00000000000 */
        /* <DEDUP_REMOVED lines=10> */
.L_x_52:


//--------------------- .nv.shared.gluon_wgmma    --------------------------
	.section	.nv.shared.gluon_wgmma,"aw",@nobits
	.sectionflags	@""
	.align	16
	.zero		1024


//--------------------- .nv.shared.reserved.0     --------------------------
	.section	.nv.shared.reserved.0,"aw",@nobits
	.weak		__nv_reservedSMEM_offset_0_alias
	.size		__nv_reservedSMEM_offset_0_alias, 0, 0
	.other		__nv_reservedSMEM_offset_0_alias,@"STO_CUDA_RESERVED_SHARED STV_DEFAULT"
__nv_reservedSMEM_offset_0_alias:
	.zero		0


//--------------------- .nv.constant0.gluon_wgmma --------------------------
	.section	.nv.constant0.gluon_wgmma,"a",@progbits
	.sectionflags	@""
	.align	4
.nv.constant0.gluon_wgmma:
	.zero		608


//--------------------- SYMBOLS --------------------------

	.type		.nv.reservedSmem.offset0,@object
	.size		.nv.reservedSmem.offset0,0x4
